// auto-generated by cutlass_sweep.gemm — config: {"arch": "sm_100", "cluster_m": 1, "cluster_n": 1, "dtype": "fp32", "dtype_b": "fp32", "layout": "tt", "stages": 0, "tile_k": 32, "tile_m": 64, "tile_n": 64}
#include "cutlass/cutlass.h"
#include "cutlass/gemm/collective/collective_builder.hpp"
#include "cutlass/gemm/device/gemm_universal_adapter.h"
#include "cutlass/gemm/kernel/gemm_universal.hpp"
#include "cutlass/epilogue/collective/collective_builder.hpp"

using ElemA = float;
using ElemB = float;
using ElemCD = float;
using Acc  = float;
using TileShape    = cute::Shape<cute::_64, cute::_64, cute::_32>;
using ClusterShape = cute::Shape<cute::_1, cute::_1, cute::_1>;

using CollectiveEpilogue = typename cutlass::epilogue::collective::CollectiveBuilder<
    cutlass::arch::Sm100, cutlass::arch::OpClassTensorOp,
    TileShape, ClusterShape,
    cutlass::epilogue::collective::EpilogueTileAuto,
    Acc, Acc,
    ElemCD, cutlass::layout::RowMajor, 128 / cutlass::sizeof_bits<ElemCD>::value,
    ElemCD, cutlass::layout::RowMajor, 128 / cutlass::sizeof_bits<ElemCD>::value,
    cutlass::epilogue::collective::EpilogueScheduleAuto
  >::CollectiveOp;

using CollectiveMainloop = typename cutlass::gemm::collective::CollectiveBuilder<
    cutlass::arch::Sm100, cutlass::arch::OpClassTensorOp,
    ElemA, cutlass::layout::ColumnMajor, 128 / cutlass::sizeof_bits<ElemA>::value,
    ElemB, cutlass::layout::ColumnMajor, 128 / cutlass::sizeof_bits<ElemB>::value,
    Acc,
    TileShape, ClusterShape,
    cutlass::gemm::collective::StageCountAutoCarveout<static_cast<int>(sizeof(typename CollectiveEpilogue::SharedStorage))>,
    cutlass::gemm::collective::KernelScheduleAuto
  >::CollectiveOp;

using GemmKernel = cutlass::gemm::kernel::GemmUniversal<
    cute::Shape<int,int,int,int>,
    CollectiveMainloop,
    CollectiveEpilogue
>;
using Gemm = cutlass::gemm::device::GemmUniversalAdapter<GemmKernel>;

// Force the device kernel symbol into the cubin without needing a host main.
auto* _anchor = &cutlass::device_kernel<GemmKernel>;


// ===== COMPILED SASS (sm_100a) =====

	.target	sm_100a

	.elftype	@"ET_EXEC"


//--------------------- .note.nv.tkinfo           --------------------------
	.section	.note.nv.tkinfo,"",@"SHT_NOTE"
	.sectionflags	@"SHF_NOTE_NV_TKINFO"
	.tkinfo
        /*0018*/ 	.word	0x00000002
        /*0030*/ 	.string	""
        /*0030*/ 	.string	"ptxas"
        /*0030*/ 	.string	"Cuda compilation tools, release 13.0, V13.0.88"
        /*0030*/ 	.string	"Build cuda_13.0.r13.0/compiler.36424714_0"
        /*0030*/ 	.string	"-arch sm_100a -m 64 "



//--------------------- .note.nv.cuinfo           --------------------------
	.section	.note.nv.cuinfo,"",@"SHT_NOTE"
	.sectionflags	@"SHF_NOTE_NV_CUINFO"
        /*0018*/ 	.short	0x0002
        /*001a*/ 	.short	0x0064
        /*001c*/ 	.short	0x0082
	.zero		2


//--------------------- .nv.info                  --------------------------
	.section	.nv.info,"",@"SHT_CUDA_INFO"
	.align	4


	//----- nvinfo : EIATTR_REGCOUNT
	.align		4
        /*0000*/ 	.byte	0x04, 0x2f
        /*0002*/ 	.short	(.L_19 - .L_18)
	.align		4
.L_18:
        /*0004*/ 	.word	index@(_ZN7cutlass13device_kernelINS_4gemm6kernel13GemmUniversalIN4cute5tupleIJiiiiEEENS1_10collective13CollectiveMmaINS1_35MainloopSm100TmaUmmaWarpSpecializedILi12ELi2ELi4ENS5_IJNS4_1CILi1EEESB_SB_EEEEENS5_IJNSA_ILi64EEESE_NSA_ILi32EEEEEEfNS5_IJSB_llEEEfNS5_IJlSB_lEEENS4_8TiledMMAINS4_8MMA_AtomIJNS4_17SM100_MMA_TF32_SSINS_10tfloat32_tESM_fLi64ELi64ELNS4_4UMMA5MajorE1ELSO_0ELNSN_7ScaleInE0ELSP_0EEEEEENS4_6LayoutISC_NS5_IJNSA_ILi0EEEST_ST_EEEEENS5_IJNS4_10UnderscoreESW_SW_EEEEENS4_13SM90_TMA_LOADENS4_14ComposedLayoutINS4_7SwizzleILi2ELi5ELi2EEENS4_18smem_ptr_flag_bitsILi32EEENSS_INS5_IJSF_NSA_ILi4EEEEEENS5_IJSB_SF_EEEEEEEvNS4_8identityESZ_NS10_INS11_ILi3ELi4ELi3EEES14_NSS_INS5_IJNSA_ILi8EEESF_EEENS5_IJSF_SB_EEEEEEEvS1A_EENS_8epilogue10collective18CollectiveEpilogueINS1I_23Sm100TmaWarpSpecializedILi3ELi2ELi16ELb1ELb0EEEJSG_NS5_IJNSS_ISE_SB_EENSS_ISF_SB_EEEEEfSI_fSI_NS1I_6fusion15FusionCallbacksIS1M_NS1Q_17LinearCombinationIffffLNS_15FloatRoundStyleE2EEESG_S1P_JEEENS4_5SM1004TMEM4LOAD26SM100_TMEM_LOAD_16dp128b8xESZ_S1G_NS4_17SM75_U32x4_LDSM_NENS4_14SM90_TMA_STOREES1G_NS4_17SM90_U32x4_STSM_NENS4_39AutoVectorizingCopyWithAssumedAlignmentILi128EEEEEEvvEEEEvNT_6ParamsE)
        /*0008*/ 	.word	0x00000059


	//----- nvinfo : EIATTR_FRAME_SIZE
	.align		4
.L_19:
        /*000c*/ 	.byte	0x04, 0x11
        /*000e*/ 	.short	(.L_21 - .L_20)
	.align		4
.L_20:
        /*0010*/ 	.word	index@($__internal_2_$__cuda_sm10x_tcgen05_guardrail_trap_unallocated_columns_being_dealloced)
        /*0014*/ 	.word	0x00000000


	//----- nvinfo : EIATTR_FRAME_SIZE
	.align		4
.L_21:
        /*0018*/ 	.byte	0x04, 0x11
        /*001a*/ 	.short	(.L_23 - .L_22)
	.align		4
.L_22:
        /*001c*/ 	.word	index@($__internal_1_$__cuda_sm10x_tcgen05_guardrail_trap_phase_invalid_during_alloc)
        /*0020*/ 	.word	0x00000000


	//----- nvinfo : EIATTR_FRAME_SIZE
	.align		4
.L_23:
        /*0024*/ 	.byte	0x04, 0x11
        /*0026*/ 	.short	(.L_25 - .L_24)
	.align		4
.L_24:
        /*0028*/ 	.word	index@($__internal_0_$__cuda_sm10x_tcgen05_guardrail_trap_col_being_dealloced_not_returned_by_alloc)
        /*002c*/ 	.word	0x00000000


	//----- nvinfo : EIATTR_FRAME_SIZE
	.align		4
.L_25:
        /*0030*/ 	.byte	0x04, 0x11
        /*0032*/ 	.short	(.L_27 - .L_26)
	.align		4
.L_26:
        /*0034*/ 	.word	index@(_ZN7cutlass13device_kernelINS_4gemm6kernel13GemmUniversalIN4cute5tupleIJiiiiEEENS1_10collective13CollectiveMmaINS1_35MainloopSm100TmaUmmaWarpSpecializedILi12ELi2ELi4ENS5_IJNS4_1CILi1EEESB_SB_EEEEENS5_IJNSA_ILi64EEESE_NSA_ILi32EEEEEEfNS5_IJSB_llEEEfNS5_IJlSB_lEEENS4_8TiledMMAINS4_8MMA_AtomIJNS4_17SM100_MMA_TF32_SSINS_10tfloat32_tESM_fLi64ELi64ELNS4_4UMMA5MajorE1ELSO_0ELNSN_7ScaleInE0ELSP_0EEEEEENS4_6LayoutISC_NS5_IJNSA_ILi0EEEST_ST_EEEEENS5_IJNS4_10UnderscoreESW_SW_EEEEENS4_13SM90_TMA_LOADENS4_14ComposedLayoutINS4_7SwizzleILi2ELi5ELi2EEENS4_18smem_ptr_flag_bitsILi32EEENSS_INS5_IJSF_NSA_ILi4EEEEEENS5_IJSB_SF_EEEEEEEvNS4_8identityESZ_NS10_INS11_ILi3ELi4ELi3EEES14_NSS_INS5_IJNSA_ILi8EEESF_EEENS5_IJSF_SB_EEEEEEEvS1A_EENS_8epilogue10collective18CollectiveEpilogueINS1I_23Sm100TmaWarpSpecializedILi3ELi2ELi16ELb1ELb0EEEJSG_NS5_IJNSS_ISE_SB_EENSS_ISF_SB_EEEEEfSI_fSI_NS1I_6fusion15FusionCallbacksIS1M_NS1Q_17LinearCombinationIffffLNS_15FloatRoundStyleE2EEESG_S1P_JEEENS4_5SM1004TMEM4LOAD26SM100_TMEM_LOAD_16dp128b8xESZ_S1G_NS4_17SM75_U32x4_LDSM_NENS4_14SM90_TMA_STOREES1G_NS4_17SM90_U32x4_STSM_NENS4_39AutoVectorizingCopyWithAssumedAlignmentILi128EEEEEEvvEEEEvNT_6ParamsE)
        /*0038*/ 	.word	0x00000000


	//----- nvinfo : EIATTR_MIN_STACK_SIZE
	.align		4
.L_27:
        /*003c*/ 	.byte	0x04, 0x12
        /*003e*/ 	.short	(.L_29 - .L_28)
	.align		4
.L_28:
        /*0040*/ 	.word	index@(_ZN7cutlass13device_kernelINS_4gemm6kernel13GemmUniversalIN4cute5tupleIJiiiiEEENS1_10collective13CollectiveMmaINS1_35MainloopSm100TmaUmmaWarpSpecializedILi12ELi2ELi4ENS5_IJNS4_1CILi1EEESB_SB_EEEEENS5_IJNSA_ILi64EEESE_NSA_ILi32EEEEEEfNS5_IJSB_llEEEfNS5_IJlSB_lEEENS4_8TiledMMAINS4_8MMA_AtomIJNS4_17SM100_MMA_TF32_SSINS_10tfloat32_tESM_fLi64ELi64ELNS4_4UMMA5MajorE1ELSO_0ELNSN_7ScaleInE0ELSP_0EEEEEENS4_6LayoutISC_NS5_IJNSA_ILi0EEEST_ST_EEEEENS5_IJNS4_10UnderscoreESW_SW_EEEEENS4_13SM90_TMA_LOADENS4_14ComposedLayoutINS4_7SwizzleILi2ELi5ELi2EEENS4_18smem_ptr_flag_bitsILi32EEENSS_INS5_IJSF_NSA_ILi4EEEEEENS5_IJSB_SF_EEEEEEEvNS4_8identityESZ_NS10_INS11_ILi3ELi4ELi3EEES14_NSS_INS5_IJNSA_ILi8EEESF_EEENS5_IJSF_SB_EEEEEEEvS1A_EENS_8epilogue10collective18CollectiveEpilogueINS1I_23Sm100TmaWarpSpecializedILi3ELi2ELi16ELb1ELb0EEEJSG_NS5_IJNSS_ISE_SB_EENSS_ISF_SB_EEEEEfSI_fSI_NS1I_6fusion15FusionCallbacksIS1M_NS1Q_17LinearCombinationIffffLNS_15FloatRoundStyleE2EEESG_S1P_JEEENS4_5SM1004TMEM4LOAD26SM100_TMEM_LOAD_16dp128b8xESZ_S1G_NS4_17SM75_U32x4_LDSM_NENS4_14SM90_TMA_STOREES1G_NS4_17SM90_U32x4_STSM_NENS4_39AutoVectorizingCopyWithAssumedAlignmentILi128EEEEEEvvEEEEvNT_6ParamsE)
        /*0044*/ 	.word	0x00000000
.L_29:


//--------------------- .nv.compat                --------------------------
	.section	.nv.compat,"",@"SHT_CUDA_COMPAT_INFO"
	.align	4
        /*0000*/ 	.byte	0x02, 0x09, 0x01, 0x00, 0x02, 0x02, 0x02, 0x00, 0x02, 0x05, 0x05, 0x00, 0x03, 0x07, 0x01, 0x01
        /*0010*/ 	.byte	0x02, 0x03, 0x01, 0x00, 0x02, 0x06, 0x01, 0x00, 0x04, 0x0b, 0x08, 0x00, 0x09, 0x00, 0x00, 0x00
        /*0020*/ 	.byte	0x00, 0x00, 0x00, 0x00


//--------------------- .nv.info._ZN7cutlass13device_kernelINS_4gemm6kernel13GemmUniversalIN4cute5tupleIJiiiiEEENS1_10collective13CollectiveMmaINS1_35MainloopSm100TmaUmmaWarpSpecializedILi12ELi2ELi4ENS5_IJNS4_1CILi1EEESB_SB_EEEEENS5_IJNSA_ILi64EEESE_NSA_ILi32EEEEEEfNS5_IJSB_llEEEfNS5_IJlSB_lEEENS4_8TiledMMAINS4_8MMA_AtomIJNS4_17SM100_MMA_TF32_SSINS_10tfloat32_tESM_fLi64ELi64ELNS4_4UMMA5MajorE1ELSO_0ELNSN_7ScaleInE0ELSP_0EEEEEENS4_6LayoutISC_NS5_IJNSA_ILi0EEEST_ST_EEEEENS5_IJNS4_10UnderscoreESW_SW_EEEEENS4_13SM90_TMA_LOADENS4_14ComposedLayoutINS4_7SwizzleILi2ELi5ELi2EEENS4_18smem_ptr_flag_bitsILi32EEENSS_INS5_IJSF_NSA_ILi4EEEEEENS5_IJSB_SF_EEEEEEEvNS4_8identityESZ_NS10_INS11_ILi3ELi4ELi3EEES14_NSS_INS5_IJNSA_ILi8EEESF_EEENS5_IJSF_SB_EEEEEEEvS1A_EENS_8epilogue10collective18CollectiveEpilogueINS1I_23Sm100TmaWarpSpecializedILi3ELi2ELi16ELb1ELb0EEEJSG_NS5_IJNSS_ISE_SB_EENSS_ISF_SB_EEEEEfSI_fSI_NS1I_6fusion15FusionCallbacksIS1M_NS1Q_17LinearCombinationIffffLNS_15FloatRoundStyleE2EEESG_S1P_JEEENS4_5SM1004TMEM4LOAD26SM100_TMEM_LOAD_16dp128b8xESZ_S1G_NS4_17SM75_U32x4_LDSM_NENS4_14SM90_TMA_STOREES1G_NS4_17SM90_U32x4_STSM_NENS4_39AutoVectorizingCopyWithAssumedAlignmentILi128EEEEEEvvEEEEvNT_6ParamsE --------------------------
	.section	.nv.info._ZN7cutlass13device_kernelINS_4gemm6kernel13GemmUniversalIN4cute5tupleIJiiiiEEENS1_10collective13CollectiveMmaINS1_35MainloopSm100TmaUmmaWarpSpecializedILi12ELi2ELi4ENS5_IJNS4_1CILi1EEESB_SB_EEEEENS5_IJNSA_ILi64EEESE_NSA_ILi32EEEEEEfNS5_IJSB_llEEEfNS5_IJlSB_lEEENS4_8TiledMMAINS4_8MMA_AtomIJNS4_17SM100_MMA_TF32_SSINS_10tfloat32_tESM_fLi64ELi64ELNS4_4UMMA5MajorE1ELSO_0ELNSN_7ScaleInE0ELSP_0EEEEEENS4_6LayoutISC_NS5_IJNSA_ILi0EEEST_ST_EEEEENS5_IJNS4_10UnderscoreESW_SW_EEEEENS4_13SM90_TMA_LOADENS4_14ComposedLayoutINS4_7SwizzleILi2ELi5ELi2EEENS4_18smem_ptr_flag_bitsILi32EEENSS_INS5_IJSF_NSA_ILi4EEEEEENS5_IJSB_SF_EEEEEEEvNS4_8identityESZ_NS10_INS11_ILi3ELi4ELi3EEES14_NSS_INS5_IJNSA_ILi8EEESF_EEENS5_IJSF_SB_EEEEEEEvS1A_EENS_8epilogue10collective18CollectiveEpilogueINS1I_23Sm100TmaWarpSpecializedILi3ELi2ELi16ELb1ELb0EEEJSG_NS5_IJNSS_ISE_SB_EENSS_ISF_SB_EEEEEfSI_fSI_NS1I_6fusion15FusionCallbacksIS1M_NS1Q_17LinearCombinationIffffLNS_15FloatRoundStyleE2EEESG_S1P_JEEENS4_5SM1004TMEM4LOAD26SM100_TMEM_LOAD_16dp128b8xESZ_S1G_NS4_17SM75_U32x4_LDSM_NENS4_14SM90_TMA_STOREES1G_NS4_17SM90_U32x4_STSM_NENS4_39AutoVectorizingCopyWithAssumedAlignmentILi128EEEEEEvvEEEEvNT_6ParamsE,"",@"SHT_CUDA_INFO"
	.sectionflags	@""
	.align	4


	//----- nvinfo : EIATTR_CUDA_API_VERSION
	.align		4
        /*0000*/ 	.byte	0x04, 0x37
        /*0002*/ 	.short	(.L_31 - .L_30)
.L_30:
        /*0004*/ 	.word	0x00000082


	//----- nvinfo : EIATTR_KPARAM_INFO
	.align		4
.L_31:
        /*0008*/ 	.byte	0x04, 0x17
        /*000a*/ 	.short	(.L_33 - .L_32)
.L_32:
        /*000c*/ 	.word	0x00000000
        /*0010*/ 	.short	0x0000
        /*0012*/ 	.short	0x0000
        /*0014*/ 	.byte	0x00, 0xf0, 0x01, 0x20


	//----- nvinfo : EIATTR_AT_ENTRY_FRAGMENTS
	.align		4
.L_33:
        /*0018*/ 	.byte	0x04, 0x4f
        /*001a*/ 	.short	(.L_35 - .L_34)


	//   ....[0]....
.L_34:
        /*001c*/ 	.word	0x00000006


	//----- nvinfo : EIATTR_RESERVED_SMEM_USED
	.align		4
.L_35:
        /*0020*/ 	.byte	0x01, 0x41
	.zero		2


	//----- nvinfo : EIATTR_SPARSE_MMA_MASK
	.align		4
        /*0024*/ 	.byte	0x03, 0x50
        /*0026*/ 	.short	0x0000


	//----- nvinfo : EIATTR_TCGEN05_1CTA_USED
	.align		4
        /*0028*/ 	.byte	0x01, 0x51
	.zero		2


	//----- nvinfo : EIATTR_MAXREG_COUNT
	.align		4
        /*002c*/ 	.byte	0x03, 0x1b
        /*002e*/ 	.short	0x00ff


	//----- nvinfo : EIATTR_NUM_BARRIERS
	.align		4
        /*0030*/ 	.byte	0x02, 0x4c
        /*0032*/ 	.byte	0x07
	.zero		1


	//----- nvinfo : EIATTR_EXTERNS
	.align		4
        /*0034*/ 	.byte	0x04, 0x0f
        /*0036*/ 	.short	(.L_37 - .L_36)


	//   ....[0]....
	.align		4
.L_36:
        /*0038*/ 	.word	index@(__assertfail)


	//----- nvinfo : EIATTR_MERCURY_ISA_VERSION
	.align		4
.L_37:
        /*003c*/ 	.byte	0x03, 0x5f
        /*003e*/ 	.short	0x0101


	//----- nvinfo : EIATTR_INT_WARP_WIDE_INSTR_OFFSETS
	.align		4
        /*0040*/ 	.byte	0x04, 0x31
        /*0042*/ 	.short	(.L_39 - .L_38)


	//   ....[0]....
.L_38:
        /*0044*/ 	.word	0x00001f90


	//   ....[1]....
        /*0048*/ 	.word	0x00003eb0


	//   ....[2]....
        /*004c*/ 	.word	0x00003ee0


	//   ....[3]....
        /*0050*/ 	.word	0x00003f30


	//   ....[4]....
        /*0054*/ 	.word	0x00004810


	//   ....[5]....
        /*0058*/ 	.word	0x00004830


	//   ....[6]....
        /*005c*/ 	.word	0x00004b00


	//   ....[7]....
        /*0060*/ 	.word	0x00004c30


	//----- nvinfo : EIATTR_COOP_GROUP_MASK_REGIDS
	.align		4
.L_39:
        /*0064*/ 	.byte	0x04, 0x29
        /*0066*/ 	.short	(.L_41 - .L_40)


	//   ....[0]....
.L_40:
        /*0068*/ 	.word	0xffffffff


	//   ....[1]....
        /*006c*/ 	.word	0xffffffff


	//   ....[2]....
        /*0070*/ 	.word	0xffffffff


	//   ....[3]....
        /*0074*/ 	.word	0xffffffff


	//   ....[4]....
        /*0078*/ 	.word	0xffffffff


	//   ....[5]....
        /*007c*/ 	.word	0xffffffff


	//   ....[6]....
        /*0080*/ 	.word	0xffffffff


	//   ....[7]....
        /*0084*/ 	.word	0xffffffff


	//   ....[8]....
        /*0088*/ 	.word	0xffffffff


	//   ....[9]....
        /*008c*/ 	.word	0xffffffff


	//   ....[10]....
        /*0090*/ 	.word	0xffffffff


	//   ....[11]....
        /*0094*/ 	.word	0xffffffff


	//   ....[12]....
        /*0098*/ 	.word	0xffffffff


	//----- nvinfo : EIATTR_COOP_GROUP_INSTR_OFFSETS
	.align		4
.L_41:
        /*009c*/ 	.byte	0x04, 0x28
        /*009e*/ 	.short	(.L_43 - .L_42)


	//   ....[0]....
.L_42:
        /*00a0*/ 	.word	0x00000090


	//   ....[1]....
        /*00a4*/ 	.word	0x000004d0


	//   ....[2]....
        /*00a8*/ 	.word	0x00000770


	//   ....[3]....
        /*00ac*/ 	.word	0x000008f0


	//   ....[4]....
        /*00b0*/ 	.word	0x000009f0


	//   ....[5]....
        /*00b4*/ 	.word	0x00000b60


	//   ....[6]....
        /*00b8*/ 	.word	0x00000d00


	//   ....[7]....
        /*00bc*/ 	.word	0x00001e70


	//   ....[8]....
        /*00c0*/ 	.word	0x000030d0


	//   ....[9]....
        /*00c4*/ 	.word	0x000032e0


	//   ....[10]....
        /*00c8*/ 	.word	0x00003310


	//   ....[11]....
        /*00cc*/ 	.word	0x00003da0


	//   ....[12]....
        /*00d0*/ 	.word	0x00003fd0


	//----- nvinfo : EIATTR_VRC_CTA_INIT_COUNT
	.align		4
.L_43:
        /*00d4*/ 	.byte	0x02, 0x4a
        /*00d6*/ 	.byte	0x80
	.zero		1


	//----- nvinfo : EIATTR_SYSCALL_OFFSETS
	.align		4
        /*00d8*/ 	.byte	0x04, 0x46
        /*00da*/ 	.short	(.L_45 - .L_44)


	//   ....[0]....
.L_44:
        /*00dc*/ 	.word	0x00005820


	//   ....[1]....
        /*00e0*/ 	.word	0x00005910


	//   ....[2]....
        /*00e4*/ 	.word	0x000061d0


	//   ....[3]....
        /*00e8*/ 	.word	0x00006a20


	//----- nvinfo : EIATTR_MBARRIER_INSTR_OFFSETS
	.align		4
.L_45:
        /*00ec*/ 	.byte	0x04, 0x39
        /*00ee*/ 	.short	(.L_47 - .L_46)


	//   ....[0]....
.L_46:
        /*00f0*/ 	.word	0x000005d0
        /*00f4*/ 	.word	0x000000ff
        /*00f8*/ 	.word	0x00000000
        /*00fc*/ 	.short	0x0100
        /*00fe*/ 	.byte	0x05
	.zero		1


	//   ....[1]....
        /*0100*/ 	.word	0x000005e0
        /*0104*/ 	.word	0x000000ff
        /*0108*/ 	.word	0x00000060
        /*010c*/ 	.short	0x0100
        /*010e*/ 	.byte	0x05
	.zero		1


	//   ....[2]....
        /*0110*/ 	.word	0x000005f0
        /*0114*/ 	.word	0x000000ff
        /*0118*/ 	.word	0x00000008
        /*011c*/ 	.short	0x0100
        /*011e*/ 	.byte	0x05
	.zero		1


	//   ....[3]....
        /*0120*/ 	.word	0x00000600
        /*0124*/ 	.word	0x000000ff
        /*0128*/ 	.word	0x00000068
        /*012c*/ 	.short	0x0100
        /*012e*/ 	.byte	0x05
	.zero		1


	//   ....[4]....
        /*0130*/ 	.word	0x00000610
        /*0134*/ 	.word	0x000000ff
        /*0138*/ 	.word	0x00000010
        /*013c*/ 	.short	0x0100
        /*013e*/ 	.byte	0x05
	.zero		1


	//   ....[5]....
        /*0140*/ 	.word	0x00000620
        /*0144*/ 	.word	0x000000ff
        /*0148*/ 	.word	0x00000070
        /*014c*/ 	.short	0x0100
        /*014e*/ 	.byte	0x05
	.zero		1


	//   ....[6]....
        /*0150*/ 	.word	0x00000630
        /*0154*/ 	.word	0x000000ff
        /*0158*/ 	.word	0x00000018
        /*015c*/ 	.short	0x0100
        /*015e*/ 	.byte	0x05
	.zero		1


	//   ....[7]....
        /*0160*/ 	.word	0x00000640
        /*0164*/ 	.word	0x000000ff
        /*0168*/ 	.word	0x00000078
        /*016c*/ 	.short	0x0100
        /*016e*/ 	.byte	0x05
	.zero		1


	//   ....[8]....
        /*0170*/ 	.word	0x00000650
        /*0174*/ 	.word	0x000000ff
        /*0178*/ 	.word	0x00000020
        /*017c*/ 	.short	0x0100
        /*017e*/ 	.byte	0x05
	.zero		1


	//   ....[9]....
        /*0180*/ 	.word	0x00000660
        /*0184*/ 	.word	0x000000ff
        /*0188*/ 	.word	0x00000080
        /*018c*/ 	.short	0x0100
        /*018e*/ 	.byte	0x05
	.zero		1


	//   ....[10]....
        /*0190*/ 	.word	0x00000670
        /*0194*/ 	.word	0x000000ff
        /*0198*/ 	.word	0x00000028
        /*019c*/ 	.short	0x0100
        /*019e*/ 	.byte	0x05
	.zero		1


	//   ....[11]....
        /*01a0*/ 	.word	0x00000680
        /*01a4*/ 	.word	0x000000ff
        /*01a8*/ 	.word	0x00000088
        /*01ac*/ 	.short	0x0100
        /*01ae*/ 	.byte	0x05
	.zero		1


	//   ....[12]....
        /*01b0*/ 	.word	0x00000690
        /*01b4*/ 	.word	0x000000ff
        /*01b8*/ 	.word	0x00000030
        /*01bc*/ 	.short	0x0100
        /*01be*/ 	.byte	0x05
	.zero		1


	//   ....[13]....
        /*01c0*/ 	.word	0x000006a0
        /*01c4*/ 	.word	0x000000ff
        /*01c8*/ 	.word	0x00000090
        /*01cc*/ 	.short	0x0100
        /*01ce*/ 	.byte	0x05
	.zero		1


	//   ....[14]....
        /*01d0*/ 	.word	0x000006b0
        /*01d4*/ 	.word	0x000000ff
        /*01d8*/ 	.word	0x00000038
        /*01dc*/ 	.short	0x0100
        /*01de*/ 	.byte	0x05
	.zero		1


	//   ....[15]....
        /*01e0*/ 	.word	0x000006c0
        /*01e4*/ 	.word	0x000000ff
        /*01e8*/ 	.word	0x00000098
        /*01ec*/ 	.short	0x0100
        /*01ee*/ 	.byte	0x05
	.zero		1


	//   ....[16]....
        /*01f0*/ 	.word	0x000006d0
        /*01f4*/ 	.word	0x000000ff
        /*01f8*/ 	.word	0x00000040
        /*01fc*/ 	.short	0x0100
        /*01fe*/ 	.byte	0x05
	.zero		1


	//   ....[17]....
        /*0200*/ 	.word	0x000006e0
        /*0204*/ 	.word	0x000000ff
        /*0208*/ 	.word	0x000000a0
        /*020c*/ 	.short	0x0100
        /*020e*/ 	.byte	0x05
	.zero		1


	//   ....[18]....
        /*0210*/ 	.word	0x000006f0
        /*0214*/ 	.word	0x000000ff
        /*0218*/ 	.word	0x00000048
        /*021c*/ 	.short	0x0100
        /*021e*/ 	.byte	0x05
	.zero		1


	//   ....[19]....
        /*0220*/ 	.word	0x00000700
        /*0224*/ 	.word	0x000000ff
        /*0228*/ 	.word	0x000000a8
        /*022c*/ 	.short	0x0100
        /*022e*/ 	.byte	0x05
	.zero		1


	//   ....[20]....
        /*0230*/ 	.word	0x00000710
        /*0234*/ 	.word	0x000000ff
        /*0238*/ 	.word	0x00000050
        /*023c*/ 	.short	0x0100
        /*023e*/ 	.byte	0x05
	.zero		1


	//   ....[21]....
        /*0240*/ 	.word	0x00000720
        /*0244*/ 	.word	0x000000ff
        /*0248*/ 	.word	0x000000b0
        /*024c*/ 	.short	0x0100
        /*024e*/ 	.byte	0x05
	.zero		1


	//   ....[22]....
        /*0250*/ 	.word	0x00000730
        /*0254*/ 	.word	0x000000ff
        /*0258*/ 	.word	0x00000058
        /*025c*/ 	.short	0x0100
        /*025e*/ 	.byte	0x05
	.zero		1


	//   ....[23]....
        /*0260*/ 	.word	0x00000740
        /*0264*/ 	.word	0x000000ff
        /*0268*/ 	.word	0x000000b8
        /*026c*/ 	.short	0x0100
        /*026e*/ 	.byte	0x05
	.zero		1


	//   ....[24]....
        /*0270*/ 	.word	0x00000880
        /*0274*/ 	.word	0x000000ff
        /*0278*/ 	.word	0x000000c0
        /*027c*/ 	.short	0x0100
        /*027e*/ 	.byte	0x07
	.zero		1


	//   ....[25]....
        /*0280*/ 	.word	0x00000890
        /*0284*/ 	.word	0x000000ff
        /*0288*/ 	.word	0x000000d8
        /*028c*/ 	.short	0x0100
        /*028e*/ 	.byte	0x07
	.zero		1


	//   ....[26]....
        /*0290*/ 	.word	0x000008a0
        /*0294*/ 	.word	0x000000ff
        /*0298*/ 	.word	0x000000c8
        /*029c*/ 	.short	0x0100
        /*029e*/ 	.byte	0x07
	.zero		1


	//   ....[27]....
        /*02a0*/ 	.word	0x000008b0
        /*02a4*/ 	.word	0x000000ff
        /*02a8*/ 	.word	0x000000e0
        /*02ac*/ 	.short	0x0100
        /*02ae*/ 	.byte	0x07
	.zero		1


	//   ....[28]....
        /*02b0*/ 	.word	0x000008c0
        /*02b4*/ 	.word	0x000000ff
        /*02b8*/ 	.word	0x000000d0
        /*02bc*/ 	.short	0x0100
        /*02be*/ 	.byte	0x07
	.zero		1


	//   ....[29]....
        /*02c0*/ 	.word	0x000008d0
        /*02c4*/ 	.word	0x000000ff
        /*02c8*/ 	.word	0x000000e8
        /*02cc*/ 	.short	0x0100
        /*02ce*/ 	.byte	0x07
	.zero		1


	//   ....[30]....
        /*02d0*/ 	.word	0x000009c0
        /*02d4*/ 	.word	0x000000ff
        /*02d8*/ 	.word	0x000000f0
        /*02dc*/ 	.short	0x0100
        /*02de*/ 	.byte	0x05
	.zero		1


	//   ....[31]....
        /*02e0*/ 	.word	0x000009d0
        /*02e4*/ 	.word	0x000000ff
        /*02e8*/ 	.word	0x000000f8
        /*02ec*/ 	.short	0x0100
        /*02ee*/ 	.byte	0x05
	.zero		1


	//   ....[32]....
        /*02f0*/ 	.word	0x00000b10
        /*02f4*/ 	.word	0x000000ff
        /*02f8*/ 	.word	0x00000100
        /*02fc*/ 	.short	0x0100
        /*02fe*/ 	.byte	0x05
	.zero		1


	//   ....[33]....
        /*0300*/ 	.word	0x00000b20
        /*0304*/ 	.word	0x000000ff
        /*0308*/ 	.word	0x00000110
        /*030c*/ 	.short	0x0100
        /*030e*/ 	.byte	0x05
	.zero		1


	//   ....[34]....
        /*0310*/ 	.word	0x00000b30
        /*0314*/ 	.word	0x000000ff
        /*0318*/ 	.word	0x00000108
        /*031c*/ 	.short	0x0100
        /*031e*/ 	.byte	0x05
	.zero		1


	//   ....[35]....
        /*0320*/ 	.word	0x00000b40
        /*0324*/ 	.word	0x000000ff
        /*0328*/ 	.word	0x00000118
        /*032c*/ 	.short	0x0100
        /*032e*/ 	.byte	0x05
	.zero		1


	//   ....[36]....
        /*0330*/ 	.word	0x00000c70
        /*0334*/ 	.word	0x000000ff
        /*0338*/ 	.word	0x00000120
        /*033c*/ 	.short	0x0100
        /*033e*/ 	.byte	0x07
	.zero		1


	//   ....[37]....
        /*0340*/ 	.word	0x00000c80
        /*0344*/ 	.word	0x000000ff
        /*0348*/ 	.word	0x00000140
        /*034c*/ 	.short	0x0100
        /*034e*/ 	.byte	0x07
	.zero		1


	//   ....[38]....
        /*0350*/ 	.word	0x00000c90
        /*0354*/ 	.word	0x000000ff
        /*0358*/ 	.word	0x00000128
        /*035c*/ 	.short	0x0100
        /*035e*/ 	.byte	0x07
	.zero		1


	//   ....[39]....
        /*0360*/ 	.word	0x00000ca0
        /*0364*/ 	.word	0x000000ff
        /*0368*/ 	.word	0x00000148
        /*036c*/ 	.short	0x0100
        /*036e*/ 	.byte	0x07
	.zero		1


	//   ....[40]....
        /*0370*/ 	.word	0x00000cb0
        /*0374*/ 	.word	0x000000ff
        /*0378*/ 	.word	0x00000130
        /*037c*/ 	.short	0x0100
        /*037e*/ 	.byte	0x07
	.zero		1


	//   ....[41]....
        /*0380*/ 	.word	0x00000cc0
        /*0384*/ 	.word	0x000000ff
        /*0388*/ 	.word	0x00000150
        /*038c*/ 	.short	0x0100
        /*038e*/ 	.byte	0x07
	.zero		1


	//   ....[42]....
        /*0390*/ 	.word	0x00000cd0
        /*0394*/ 	.word	0x000000ff
        /*0398*/ 	.word	0x00000138
        /*039c*/ 	.short	0x0100
        /*039e*/ 	.byte	0x07
	.zero		1


	//   ....[43]....
        /*03a0*/ 	.word	0x00000ce0
        /*03a4*/ 	.word	0x000000ff
        /*03a8*/ 	.word	0x00000158
        /*03ac*/ 	.short	0x0100
        /*03ae*/ 	.byte	0x07
	.zero		1


	//   ....[44]....
        /*03b0*/ 	.word	0x00000dd0
        /*03b4*/ 	.word	0x000000ff
        /*03b8*/ 	.word	0x00000160
        /*03bc*/ 	.short	0x0100
        /*03be*/ 	.byte	0x05
	.zero		1


	//   ....[45]....
        /*03c0*/ 	.word	0x00000de0
        /*03c4*/ 	.word	0x000000ff
        /*03c8*/ 	.word	0x00000170
        /*03cc*/ 	.short	0x0100
        /*03ce*/ 	.byte	0x05
	.zero		1


	//   ....[46]....
        /*03d0*/ 	.word	0x00000df0
        /*03d4*/ 	.word	0x000000ff
        /*03d8*/ 	.word	0x00000168
        /*03dc*/ 	.short	0x0100
        /*03de*/ 	.byte	0x05
	.zero		1


	//   ....[47]....
        /*03e0*/ 	.word	0x00000e00
        /*03e4*/ 	.word	0x000000ff
        /*03e8*/ 	.word	0x00000178
        /*03ec*/ 	.short	0x0100
        /*03ee*/ 	.byte	0x05
	.zero		1


	//   ....[48]....
        /*03f0*/ 	.word	0x000016d0
        /*03f4*/ 	.word	0x00000002
        /*03f8*/ 	.word	0x00000170
        /*03fc*/ 	.short	0x010a
        /*03fe*/ 	.byte	0xff
	.zero		1


	//   ....[49]....
        /*0400*/ 	.word	0x00001700
        /*0404*/ 	.word	0x00000002
        /*0408*/ 	.word	0x00000160
        /*040c*/ 	.short	0x0101
        /*040e*/ 	.byte	0xff
	.zero		1


	//   ....[50]....
        /*0410*/ 	.word	0x000017d0
        /*0414*/ 	.word	0x000000ff
        /*0418*/ 	.word	0x00000060
        /*041c*/ 	.short	0x010a
        /*041e*/ 	.byte	0x08
	.zero		1


	//   ....[51]....
        /*0420*/ 	.word	0x00001880
        /*0424*/ 	.word	0x000000ff
        /*0428*/ 	.word	0x00000060
        /*042c*/ 	.short	0x010a
        /*042e*/ 	.byte	0x21
	.zero		1


	//   ....[52]....
        /*0430*/ 	.word	0x000019e0
        /*0434*/ 	.word	0x000000ff
        /*0438*/ 	.word	0x00000060
        /*043c*/ 	.short	0x010a
        /*043e*/ 	.byte	0x08
	.zero		1


	//   ....[53]....
        /*0440*/ 	.word	0x00001b20
        /*0444*/ 	.word	0x000000ff
        /*0448*/ 	.word	0x000000f8
        /*044c*/ 	.short	0x0101
        /*044e*/ 	.byte	0x04
	.zero		1


	//   ....[54]....
        /*0450*/ 	.word	0x00001b40
        /*0454*/ 	.word	0x000000ff
        /*0458*/ 	.word	0x00000060
        /*045c*/ 	.short	0x010a
        /*045e*/ 	.byte	0x08
	.zero		1


	//   ....[55]....
        /*0460*/ 	.word	0x00001bd0
        /*0464*/ 	.word	0x000000ff
        /*0468*/ 	.word	0x00000060
        /*046c*/ 	.short	0x010a
        /*046e*/ 	.byte	0x19
	.zero		1


	//   ....[56]....
        /*0470*/ 	.word	0x00001d30
        /*0474*/ 	.word	0x000000ff
        /*0478*/ 	.word	0x00000060
        /*047c*/ 	.short	0x010a
        /*047e*/ 	.byte	0x08
	.zero		1


	//   ....[57]....
        /*0480*/ 	.word	0x00001ea0
        /*0484*/ 	.word	0x00000002
        /*0488*/ 	.word	0x00000100
        /*048c*/ 	.short	0x010a
        /*048e*/ 	.byte	0xff
	.zero		1


	//   ....[58]....
        /*0490*/ 	.word	0x00001f60
        /*0494*/ 	.word	0x00000002
        /*0498*/ 	.word	0x00000000
        /*049c*/ 	.short	0x0101
        /*049e*/ 	.byte	0xff
	.zero		1


	//   ....[59]....
        /*04a0*/ 	.word	0x000024c0
        /*04a4*/ 	.word	0x000000ff
        /*04a8*/ 	.word	0x00000000
        /*04ac*/ 	.short	0x010a
        /*04ae*/ 	.byte	0x05
	.zero		1


	//   ....[60]....
        /*04b0*/ 	.word	0x00002550
        /*04b4*/ 	.word	0x000000ff
        /*04b8*/ 	.word	0x00000000
        /*04bc*/ 	.short	0x010a
        /*04be*/ 	.byte	0x05
	.zero		1


	//   ....[61]....
        /*04c0*/ 	.word	0x000025e0
        /*04c4*/ 	.word	0x000000ff
        /*04c8*/ 	.word	0x00000000
        /*04cc*/ 	.short	0x010a
        /*04ce*/ 	.byte	0x05
	.zero		1


	//   ....[62]....
        /*04d0*/ 	.word	0x00002670
        /*04d4*/ 	.word	0x000000ff
        /*04d8*/ 	.word	0x00000000
        /*04dc*/ 	.short	0x010a
        /*04de*/ 	.byte	0x05
	.zero		1


	//   ....[63]....
        /*04e0*/ 	.word	0x00002700
        /*04e4*/ 	.word	0x000000ff
        /*04e8*/ 	.word	0x00000000
        /*04ec*/ 	.short	0x010a
        /*04ee*/ 	.byte	0x05
	.zero		1


	//   ....[64]....
        /*04f0*/ 	.word	0x00002790
        /*04f4*/ 	.word	0x000000ff
        /*04f8*/ 	.word	0x00000000
        /*04fc*/ 	.short	0x010a
        /*04fe*/ 	.byte	0x05
	.zero		1


	//   ....[65]....
        /*0500*/ 	.word	0x00002820
        /*0504*/ 	.word	0x000000ff
        /*0508*/ 	.word	0x00000000
        /*050c*/ 	.short	0x010a
        /*050e*/ 	.byte	0x05
	.zero		1


	//   ....[66]....
        /*0510*/ 	.word	0x000028b0
        /*0514*/ 	.word	0x000000ff
        /*0518*/ 	.word	0x00000000
        /*051c*/ 	.short	0x010a
        /*051e*/ 	.byte	0x05
	.zero		1


	//   ....[67]....
        /*0520*/ 	.word	0x00002940
        /*0524*/ 	.word	0x000000ff
        /*0528*/ 	.word	0x00000000
        /*052c*/ 	.short	0x010a
        /*052e*/ 	.byte	0x05
	.zero		1


	//   ....[68]....
        /*0530*/ 	.word	0x000029d0
        /*0534*/ 	.word	0x000000ff
        /*0538*/ 	.word	0x00000000
        /*053c*/ 	.short	0x010a
        /*053e*/ 	.byte	0x05
	.zero		1


	//   ....[69]....
        /*0540*/ 	.word	0x00002a60
        /*0544*/ 	.word	0x000000ff
        /*0548*/ 	.word	0x00000000
        /*054c*/ 	.short	0x010a
        /*054e*/ 	.byte	0x05
	.zero		1


	//   ....[70]....
        /*0550*/ 	.word	0x00002b00
        /*0554*/ 	.word	0x00000000
        /*0558*/ 	.word	0x00000000
        /*055c*/ 	.short	0x010a
        /*055e*/ 	.byte	0xff
	.zero		1


	//   ....[71]....
        /*0560*/ 	.word	0x00002c20
        /*0564*/ 	.word	0x00000000
        /*0568*/ 	.word	0x00000160
        /*056c*/ 	.short	0x010a
        /*056e*/ 	.byte	0xff
	.zero		1


	//   ....[72]....
        /*0570*/ 	.word	0x00002c90
        /*0574*/ 	.word	0x00000000
        /*0578*/ 	.word	0x00000000
        /*057c*/ 	.short	0x0101
        /*057e*/ 	.byte	0xff
	.zero		1


	//   ....[73]....
        /*0580*/ 	.word	0x00002cb0
        /*0584*/ 	.word	0x000000ff
        /*0588*/ 	.word	0x00000110
        /*058c*/ 	.short	0x010a
        /*058e*/ 	.byte	0x05
	.zero		1


	//   ....[74]....
        /*0590*/ 	.word	0x00002dd0
        /*0594*/ 	.word	0x00000000
        /*0598*/ 	.word	0x00000100
        /*059c*/ 	.short	0x010a
        /*059e*/ 	.byte	0xff
	.zero		1


	//   ....[75]....
        /*05a0*/ 	.word	0x00002ed0
        /*05a4*/ 	.word	0x00000000
        /*05a8*/ 	.word	0x00000000
        /*05ac*/ 	.short	0x0101
        /*05ae*/ 	.byte	0xff
	.zero		1


	//   ....[76]....
        /*05b0*/ 	.word	0x00002f60
        /*05b4*/ 	.word	0x000000ff
        /*05b8*/ 	.word	0x00000110
        /*05bc*/ 	.short	0x0106
        /*05be*/ 	.byte	0x05
	.zero		1


	//   ....[77]....
        /*05c0*/ 	.word	0x00002f80
        /*05c4*/ 	.word	0x000000ff
        /*05c8*/ 	.word	0x00000110
        /*05cc*/ 	.short	0x010a
        /*05ce*/ 	.byte	0x05
	.zero		1


	//   ....[78]....
        /*05d0*/ 	.word	0x00003010
        /*05d4*/ 	.word	0x000000ff
        /*05d8*/ 	.word	0x00000110
        /*05dc*/ 	.short	0x0106
        /*05de*/ 	.byte	0x04
	.zero		1


	//   ....[79]....
        /*05e0*/ 	.word	0x00003050
        /*05e4*/ 	.word	0x00000000
        /*05e8*/ 	.word	0x00000110
        /*05ec*/ 	.short	0x010a
        /*05ee*/ 	.byte	0xff
	.zero		1


	//   ....[80]....
        /*05f0*/ 	.word	0x00003590
        /*05f4*/ 	.word	0x00000000
        /*05f8*/ 	.word	0x00000100
        /*05fc*/ 	.short	0x010a
        /*05fe*/ 	.byte	0xff
	.zero		1


	//   ....[81]....
        /*0600*/ 	.word	0x00003690
        /*0604*/ 	.word	0x00000003
        /*0608*/ 	.word	0x00000000
        /*060c*/ 	.short	0x0101
        /*060e*/ 	.byte	0xff
	.zero		1


	//   ....[82]....
        /*0610*/ 	.word	0x000036a0
        /*0614*/ 	.word	0x000000ff
        /*0618*/ 	.word	0x00000000
        /*061c*/ 	.short	0x010a
        /*061e*/ 	.byte	0x06
	.zero		1


	//   ....[83]....
        /*0620*/ 	.word	0x00003720
        /*0624*/ 	.word	0x000000ff
        /*0628*/ 	.word	0x00000140
        /*062c*/ 	.short	0x010a
        /*062e*/ 	.byte	0x07
	.zero		1


	//   ....[84]....
        /*0630*/ 	.word	0x00003800
        /*0634*/ 	.word	0x000000ff
        /*0638*/ 	.word	0x00000000
        /*063c*/ 	.short	0x010a
        /*063e*/ 	.byte	0x06
	.zero		1


	//   ....[85]....
        /*0640*/ 	.word	0x00003930
        /*0644*/ 	.word	0x000000ff
        /*0648*/ 	.word	0x00000000
        /*064c*/ 	.short	0x010a
        /*064e*/ 	.byte	0x1a
	.zero		1


	//   ....[86]....
        /*0650*/ 	.word	0x00003bd0
        /*0654*/ 	.word	0x000000ff
        /*0658*/ 	.word	0x00000000
        /*065c*/ 	.short	0x010a
        /*065e*/ 	.byte	0x06
	.zero		1


	//   ....[87]....
        /*0660*/ 	.word	0x00003c60
        /*0664*/ 	.word	0x000000ff
        /*0668*/ 	.word	0x00000000
        /*066c*/ 	.short	0x010a
        /*066e*/ 	.byte	0x06
	.zero		1


	//   ....[88]....
        /*0670*/ 	.word	0x00003cf0
        /*0674*/ 	.word	0x000000ff
        /*0678*/ 	.word	0x00000000
        /*067c*/ 	.short	0x010a
        /*067e*/ 	.byte	0x06
	.zero		1


	//   ....[89]....
        /*0680*/ 	.word	0x00003d80
        /*0684*/ 	.word	0x000000ff
        /*0688*/ 	.word	0x00000000
        /*068c*/ 	.short	0x010a
        /*068e*/ 	.byte	0x07
	.zero		1


	//   ....[90]....
        /*0690*/ 	.word	0x000041b0
        /*0694*/ 	.word	0x00000000
        /*0698*/ 	.word	0x00000100
        /*069c*/ 	.short	0x010a
        /*069e*/ 	.byte	0xff
	.zero		1


	//   ....[91]....
        /*06a0*/ 	.word	0x00004270
        /*06a4*/ 	.word	0x00000000
        /*06a8*/ 	.word	0x00000000
        /*06ac*/ 	.short	0x0101
        /*06ae*/ 	.byte	0xff
	.zero		1


	//   ....[92]....
        /*06b0*/ 	.word	0x00004590
        /*06b4*/ 	.word	0x000000ff
        /*06b8*/ 	.word	0x000000f8
        /*06bc*/ 	.short	0x010a
        /*06be*/ 	.byte	0x07
	.zero		1


	//   ....[93]....
        /*06c0*/ 	.word	0x000047b0
        /*06c4*/ 	.word	0x000000ff
        /*06c8*/ 	.word	0x000000d8
        /*06cc*/ 	.short	0x010a
        /*06ce*/ 	.byte	0x0f
	.zero		1


	//   ....[94]....
        /*06d0*/ 	.word	0x000049b0
        /*06d4*/ 	.word	0x000000ff
        /*06d8*/ 	.word	0x000000c0
        /*06dc*/ 	.short	0x010b
        /*06de*/ 	.byte	0x0f
	.zero		1


	//   ....[95]....
        /*06e0*/ 	.word	0x00004a00
        /*06e4*/ 	.word	0x000000ff
        /*06e8*/ 	.word	0x00000000
        /*06ec*/ 	.short	0x0101
        /*06ee*/ 	.byte	0x10
	.zero		1


	//   ....[96]....
        /*06f0*/ 	.word	0x00004a40
        /*06f4*/ 	.word	0x000000ff
        /*06f8*/ 	.word	0x000000d8
        /*06fc*/ 	.short	0x010a
        /*06fe*/ 	.byte	0x0d
	.zero		1


	//   ....[97]....
        /*0700*/ 	.word	0x00004c80
        /*0704*/ 	.word	0x000000ff
        /*0708*/ 	.word	0x000000c0
        /*070c*/ 	.short	0x010b
        /*070e*/ 	.byte	0x0d
	.zero		1


	//   ....[98]....
        /*0710*/ 	.word	0x00004cf0
        /*0714*/ 	.word	0x000000ff
        /*0718*/ 	.word	0x00000000
        /*071c*/ 	.short	0x0101
        /*071e*/ 	.byte	0x0f
	.zero		1


	//   ....[99]....
        /*0720*/ 	.word	0x00004d40
        /*0724*/ 	.word	0x000000ff
        /*0728*/ 	.word	0x00000000
        /*072c*/ 	.short	0x010a
        /*072e*/ 	.byte	0x04
	.zero		1


	//   ....[100]....
        /*0730*/ 	.word	0x00004dd0
        /*0734*/ 	.word	0x000000ff
        /*0738*/ 	.word	0x00000000
        /*073c*/ 	.short	0x010a
        /*073e*/ 	.byte	0x04
	.zero		1


	//   ....[101]....
        /*0740*/ 	.word	0x00004e70
        /*0744*/ 	.word	0x00000000
        /*0748*/ 	.word	0x00000000
        /*074c*/ 	.short	0x010a
        /*074e*/ 	.byte	0xff
	.zero		1


	//   ....[102]....
        /*0750*/ 	.word	0x000051f0
        /*0754*/ 	.word	0x00000000
        /*0758*/ 	.word	0x00000100
        /*075c*/ 	.short	0x010a
        /*075e*/ 	.byte	0xff
	.zero		1


	//   ....[103]....
        /*0760*/ 	.word	0x00005300
        /*0764*/ 	.word	0x00000000
        /*0768*/ 	.word	0x00000000
        /*076c*/ 	.short	0x0101
        /*076e*/ 	.byte	0xff
	.zero		1


	//   ....[104]....
        /*0770*/ 	.word	0x00005d50
        /*0774*/ 	.word	0x00000002
        /*0778*/ 	.word	0x000000c0
        /*077c*/ 	.short	0x010a
        /*077e*/ 	.byte	0xff
	.zero		1


	//   ....[105]....
        /*0780*/ 	.word	0x00005d90
        /*0784*/ 	.word	0x00000052
        /*0788*/ 	.word	0x00000120
        /*078c*/ 	.short	0x010a
        /*078e*/ 	.byte	0xff
	.zero		1


	//   ....[106]....
        /*0790*/ 	.word	0x00005e80
        /*0794*/ 	.word	0x00000002
        /*0798*/ 	.word	0x000000c0
        /*079c*/ 	.short	0x010a
        /*079e*/ 	.byte	0xff
	.zero		1


	//   ....[107]....
        /*07a0*/ 	.word	0x000060b0
        /*07a4*/ 	.word	0x00000052
        /*07a8*/ 	.word	0x00000120
        /*07ac*/ 	.short	0x010a
        /*07ae*/ 	.byte	0xff
	.zero		1


	//   ....[108]....
        /*07b0*/ 	.word	0x00006740
        /*07b4*/ 	.word	0x00000000
        /*07b8*/ 	.word	0x00000000
        /*07bc*/ 	.short	0x0101
        /*07be*/ 	.byte	0xff
	.zero		1


	//   ....[109]....
        /*07c0*/ 	.word	0x00006750
        /*07c4*/ 	.word	0x00000002
        /*07c8*/ 	.word	0x000000c0
        /*07cc*/ 	.short	0x010a
        /*07ce*/ 	.byte	0xff
	.zero		1


	//   ....[110]....
        /*07d0*/ 	.word	0x00006820
        /*07d4*/ 	.word	0x00000002
        /*07d8*/ 	.word	0x000000c0
        /*07dc*/ 	.short	0x010a
        /*07de*/ 	.byte	0xff
	.zero		1


	//   ....[111]....
        /*07e0*/ 	.word	0x00006ac0
        /*07e4*/ 	.word	0x000000ff
        /*07e8*/ 	.word	0x00000000
        /*07ec*/ 	.short	0x0101
        /*07ee*/ 	.byte	0x05
	.zero		1


	//   ....[112]....
        /*07f0*/ 	.word	0x00007000
        /*07f4*/ 	.word	0x00000000
        /*07f8*/ 	.word	0x00000000
        /*07fc*/ 	.short	0x0101
        /*07fe*/ 	.byte	0xff
	.zero		1


	//   ....[113]....
        /*0800*/ 	.word	0x00007270
        /*0804*/ 	.word	0x000000ff
        /*0808*/ 	.word	0x00000000
        /*080c*/ 	.short	0x0101
        /*080e*/ 	.byte	0x04
	.zero		1


	//   ....[114]....
        /*0810*/ 	.word	0x00007290
        /*0814*/ 	.word	0x00000002
        /*0818*/ 	.word	0x00000170
        /*081c*/ 	.short	0x010a
        /*081e*/ 	.byte	0xff
	.zero		1


	//   ....[115]....
        /*0820*/ 	.word	0x000072f0
        /*0824*/ 	.word	0x00000002
        /*0828*/ 	.word	0x00000060
        /*082c*/ 	.short	0x010a
        /*082e*/ 	.byte	0xff
	.zero		1


	//   ....[116]....
        /*0830*/ 	.word	0x00007350
        /*0834*/ 	.word	0x00000002
        /*0838*/ 	.word	0x00000060
        /*083c*/ 	.short	0x010a
        /*083e*/ 	.byte	0xff
	.zero		1


	//   ....[117]....
        /*0840*/ 	.word	0x000073a0
        /*0844*/ 	.word	0x00000002
        /*0848*/ 	.word	0x00000100
        /*084c*/ 	.short	0x010a
        /*084e*/ 	.byte	0xff
	.zero		1


	//   ....[118]....
        /*0850*/ 	.word	0x00007400
        /*0854*/ 	.word	0x00000000
        /*0858*/ 	.word	0x00000000
        /*085c*/ 	.short	0x010a
        /*085e*/ 	.byte	0xff
	.zero		1


	//   ....[119]....
        /*0860*/ 	.word	0x00007460
        /*0864*/ 	.word	0x00000000
        /*0868*/ 	.word	0x00000000
        /*086c*/ 	.short	0x010a
        /*086e*/ 	.byte	0xff
	.zero		1


	//   ....[120]....
        /*0870*/ 	.word	0x000074c0
        /*0874*/ 	.word	0x00000000
        /*0878*/ 	.word	0x00000000
        /*087c*/ 	.short	0x010a
        /*087e*/ 	.byte	0xff
	.zero		1


	//   ....[121]....
        /*0880*/ 	.word	0x00007520
        /*0884*/ 	.word	0x00000000
        /*0888*/ 	.word	0x00000000
        /*088c*/ 	.short	0x010a
        /*088e*/ 	.byte	0xff
	.zero		1


	//   ....[122]....
        /*0890*/ 	.word	0x00007580
        /*0894*/ 	.word	0x00000000
        /*0898*/ 	.word	0x00000000
        /*089c*/ 	.short	0x010a
        /*089e*/ 	.byte	0xff
	.zero		1


	//   ....[123]....
        /*08a0*/ 	.word	0x000075e0
        /*08a4*/ 	.word	0x00000000
        /*08a8*/ 	.word	0x00000000
        /*08ac*/ 	.short	0x010a
        /*08ae*/ 	.byte	0xff
	.zero		1


	//   ....[124]....
        /*08b0*/ 	.word	0x00007640
        /*08b4*/ 	.word	0x00000000
        /*08b8*/ 	.word	0x00000000
        /*08bc*/ 	.short	0x010a
        /*08be*/ 	.byte	0xff
	.zero		1


	//   ....[125]....
        /*08c0*/ 	.word	0x000076a0
        /*08c4*/ 	.word	0x00000000
        /*08c8*/ 	.word	0x00000000
        /*08cc*/ 	.short	0x010a
        /*08ce*/ 	.byte	0xff
	.zero		1


	//   ....[126]....
        /*08d0*/ 	.word	0x00007700
        /*08d4*/ 	.word	0x00000000
        /*08d8*/ 	.word	0x00000000
        /*08dc*/ 	.short	0x010a
        /*08de*/ 	.byte	0xff
	.zero		1


	//   ....[127]....
        /*08e0*/ 	.word	0x00007760
        /*08e4*/ 	.word	0x00000000
        /*08e8*/ 	.word	0x00000000
        /*08ec*/ 	.short	0x010a
        /*08ee*/ 	.byte	0xff
	.zero		1


	//   ....[128]....
        /*08f0*/ 	.word	0x000077c0
        /*08f4*/ 	.word	0x00000000
        /*08f8*/ 	.word	0x00000000
        /*08fc*/ 	.short	0x010a
        /*08fe*/ 	.byte	0xff
	.zero		1


	//   ....[129]....
        /*0900*/ 	.word	0x00007810
        /*0904*/ 	.word	0x00000000
        /*0908*/ 	.word	0x00000160
        /*090c*/ 	.short	0x010a
        /*090e*/ 	.byte	0xff
	.zero		1


	//   ....[130]....
        /*0910*/ 	.word	0x00007870
        /*0914*/ 	.word	0x00000000
        /*0918*/ 	.word	0x00000110
        /*091c*/ 	.short	0x010a
        /*091e*/ 	.byte	0xff
	.zero		1


	//   ....[131]....
        /*0920*/ 	.word	0x000078c0
        /*0924*/ 	.word	0x00000000
        /*0928*/ 	.word	0x00000100
        /*092c*/ 	.short	0x010a
        /*092e*/ 	.byte	0xff
	.zero		1


	//   ....[132]....
        /*0930*/ 	.word	0x00007920
        /*0934*/ 	.word	0x00000000
        /*0938*/ 	.word	0x00000110
        /*093c*/ 	.short	0x010a
        /*093e*/ 	.byte	0xff
	.zero		1


	//   ....[133]....
        /*0940*/ 	.word	0x00007970
        /*0944*/ 	.word	0x00000000
        /*0948*/ 	.word	0x00000100
        /*094c*/ 	.short	0x010a
        /*094e*/ 	.byte	0xff
	.zero		1


	//   ....[134]....
        /*0950*/ 	.word	0x000079d0
        /*0954*/ 	.word	0x00000002
        /*0958*/ 	.word	0x00000140
        /*095c*/ 	.short	0x010a
        /*095e*/ 	.byte	0xff
	.zero		1


	//   ....[135]....
        /*0960*/ 	.word	0x00007a30
        /*0964*/ 	.word	0x00000000
        /*0968*/ 	.word	0x00000000
        /*096c*/ 	.short	0x010a
        /*096e*/ 	.byte	0xff
	.zero		1


	//   ....[136]....
        /*0970*/ 	.word	0x00007a90
        /*0974*/ 	.word	0x00000000
        /*0978*/ 	.word	0x00000000
        /*097c*/ 	.short	0x010a
        /*097e*/ 	.byte	0xff
	.zero		1


	//   ....[137]....
        /*0980*/ 	.word	0x00007af0
        /*0984*/ 	.word	0x00000000
        /*0988*/ 	.word	0x00000000
        /*098c*/ 	.short	0x010a
        /*098e*/ 	.byte	0xff
	.zero		1


	//   ....[138]....
        /*0990*/ 	.word	0x00007b50
        /*0994*/ 	.word	0x00000000
        /*0998*/ 	.word	0x00000000
        /*099c*/ 	.short	0x010a
        /*099e*/ 	.byte	0xff
	.zero		1


	//   ....[139]....
        /*09a0*/ 	.word	0x00007bb0
        /*09a4*/ 	.word	0x00000000
        /*09a8*/ 	.word	0x00000000
        /*09ac*/ 	.short	0x010a
        /*09ae*/ 	.byte	0xff
	.zero		1


	//   ....[140]....
        /*09b0*/ 	.word	0x00007c00
        /*09b4*/ 	.word	0x00000000
        /*09b8*/ 	.word	0x00000100
        /*09bc*/ 	.short	0x010a
        /*09be*/ 	.byte	0xff
	.zero		1


	//   ....[141]....
        /*09c0*/ 	.word	0x00007c60
        /*09c4*/ 	.word	0x00000000
        /*09c8*/ 	.word	0x000000f8
        /*09cc*/ 	.short	0x010a
        /*09ce*/ 	.byte	0xff
	.zero		1


	//   ....[142]....
        /*09d0*/ 	.word	0x00007cc0
        /*09d4*/ 	.word	0x00000000
        /*09d8*/ 	.word	0x000000d8
        /*09dc*/ 	.short	0x010a
        /*09de*/ 	.byte	0xff
	.zero		1


	//   ....[143]....
        /*09e0*/ 	.word	0x00007d20
        /*09e4*/ 	.word	0x00000000
        /*09e8*/ 	.word	0x000000d8
        /*09ec*/ 	.short	0x010a
        /*09ee*/ 	.byte	0xff
	.zero		1


	//   ....[144]....
        /*09f0*/ 	.word	0x00007d80
        /*09f4*/ 	.word	0x00000000
        /*09f8*/ 	.word	0x00000000
        /*09fc*/ 	.short	0x010a
        /*09fe*/ 	.byte	0xff
	.zero		1


	//   ....[145]....
        /*0a00*/ 	.word	0x00007de0
        /*0a04*/ 	.word	0x00000000
        /*0a08*/ 	.word	0x00000000
        /*0a0c*/ 	.short	0x010a
        /*0a0e*/ 	.byte	0xff
	.zero		1


	//   ....[146]....
        /*0a10*/ 	.word	0x00007e30
        /*0a14*/ 	.word	0x00000000
        /*0a18*/ 	.word	0x00000100
        /*0a1c*/ 	.short	0x010a
        /*0a1e*/ 	.byte	0xff
	.zero		1


	//   ....[147]....
        /*0a20*/ 	.word	0x00007e80
        /*0a24*/ 	.word	0x00000002
        /*0a28*/ 	.word	0x000000c0
        /*0a2c*/ 	.short	0x010a
        /*0a2e*/ 	.byte	0xff
	.zero		1


	//   ....[148]....
        /*0a30*/ 	.word	0x00007ed0
        /*0a34*/ 	.word	0x00000052
        /*0a38*/ 	.word	0x00000120
        /*0a3c*/ 	.short	0x010a
        /*0a3e*/ 	.byte	0xff
	.zero		1


	//   ....[149]....
        /*0a40*/ 	.word	0x00007f20
        /*0a44*/ 	.word	0x00000002
        /*0a48*/ 	.word	0x000000c0
        /*0a4c*/ 	.short	0x010a
        /*0a4e*/ 	.byte	0xff
	.zero		1


	//----- nvinfo : EIATTR_NUM_MBARRIERS
	.align		4
.L_47:
        /*0a50*/ 	.byte	0x03, 0x38
        /*0a52*/ 	.short	0x0030


	//----- nvinfo : EIATTR_EXIT_INSTR_OFFSETS
	.align		4
        /*0a54*/ 	.byte	0x04, 0x1c
        /*0a56*/ 	.short	(.L_49 - .L_48)


	//   ....[0]....
.L_48:
        /*0a58*/ 	.word	0x00002b30


	//   ....[1]....
        /*0a5c*/ 	.word	0x00003020


	//   ....[2]....
        /*0a60*/ 	.word	0x00003080


	//   ....[3]....
        /*0a64*/ 	.word	0x00003fe0


	//   ....[4]....
        /*0a68*/ 	.word	0x00004ea0


	//   ....[5]....
        /*0a6c*/ 	.word	0x00004ee0


	//   ....[6]....
        /*0a70*/ 	.word	0x00007160


	//   ....[7]....
        /*0a74*/ 	.word	0x000071e0


	//   ....[8]....
        /*0a78*/ 	.word	0x00007210


	//   ....[9]....
        /*0a7c*/ 	.word	0x00007280


	//----- nvinfo : EIATTR_MAX_THREADS
	.align		4
.L_49:
        /*0a80*/ 	.byte	0x04, 0x05
        /*0a82*/ 	.short	(.L_51 - .L_50)
.L_50:
        /*0a84*/ 	.word	0x00000100
        /*0a88*/ 	.word	0x00000001
        /*0a8c*/ 	.word	0x00000001


	//----- nvinfo : EIATTR_CRS_STACK_SIZE
	.align		4
.L_51:
        /*0a90*/ 	.byte	0x04, 0x1e
        /*0a92*/ 	.short	(.L_53 - .L_52)
.L_52:
        /*0a94*/ 	.word	0x00000000


	//----- nvinfo : EIATTR_CBANK_PARAM_SIZE
	.align		4
.L_53:
        /*0a98*/ 	.byte	0x03, 0x19
        /*0a9a*/ 	.short	0x0800


	//----- nvinfo : EIATTR_PARAM_CBANK
	.align		4
        /*0a9c*/ 	.byte	0x04, 0x0a
        /*0a9e*/ 	.short	(.L_55 - .L_54)
	.align		4
.L_54:
        /*0aa0*/ 	.word	index@(.nv.constant0._ZN7cutlass13device_kernelINS_4gemm6kernel13GemmUniversalIN4cute5tupleIJiiiiEEENS1_10collective13CollectiveMmaINS1_35MainloopSm100TmaUmmaWarpSpecializedILi12ELi2ELi4ENS5_IJNS4_1CILi1EEESB_SB_EEEEENS5_IJNSA_ILi64EEESE_NSA_ILi32EEEEEEfNS5_IJSB_llEEEfNS5_IJlSB_lEEENS4_8TiledMMAINS4_8MMA_AtomIJNS4_17SM100_MMA_TF32_SSINS_10tfloat32_tESM_fLi64ELi64ELNS4_4UMMA5MajorE1ELSO_0ELNSN_7ScaleInE0ELSP_0EEEEEENS4_6LayoutISC_NS5_IJNSA_ILi0EEEST_ST_EEEEENS5_IJNS4_10UnderscoreESW_SW_EEEEENS4_13SM90_TMA_LOADENS4_14ComposedLayoutINS4_7SwizzleILi2ELi5ELi2EEENS4_18smem_ptr_flag_bitsILi32EEENSS_INS5_IJSF_NSA_ILi4EEEEEENS5_IJSB_SF_EEEEEEEvNS4_8identityESZ_NS10_INS11_ILi3ELi4ELi3EEES14_NSS_INS5_IJNSA_ILi8EEESF_EEENS5_IJSF_SB_EEEEEEEvS1A_EENS_8epilogue10collective18CollectiveEpilogueINS1I_23Sm100TmaWarpSpecializedILi3ELi2ELi16ELb1ELb0EEEJSG_NS5_IJNSS_ISE_SB_EENSS_ISF_SB_EEEEEfSI_fSI_NS1I_6fusion15FusionCallbacksIS1M_NS1Q_17LinearCombinationIffffLNS_15FloatRoundStyleE2EEESG_S1P_JEEENS4_5SM1004TMEM4LOAD26SM100_TMEM_LOAD_16dp128b8xESZ_S1G_NS4_17SM75_U32x4_LDSM_NENS4_14SM90_TMA_STOREES1G_NS4_17SM90_U32x4_STSM_NENS4_39AutoVectorizingCopyWithAssumedAlignmentILi128EEEEEEvvEEEEvNT_6ParamsE)
        /*0aa4*/ 	.short	0x0380
        /*0aa6*/ 	.short	0x0800


	//----- nvinfo : EIATTR_SW_WAR
	.align		4
.L_55:
        /*0aa8*/ 	.byte	0x04, 0x36
        /*0aaa*/ 	.short	(.L_57 - .L_56)
.L_56:
        /*0aac*/ 	.word	0x00000008
.L_57:


//--------------------- .nv.callgraph             --------------------------
	.section	.nv.callgraph,"",@"SHT_CUDA_CALLGRAPH"
	.align	4
	.sectionentsize	8
	.align		4
        /*0000*/ 	.word	0x00000000
	.align		4
        /*0004*/ 	.word	0xffffffff
	.align		4
        /*0008*/ 	.word	index@(_ZN7cutlass13device_kernelINS_4gemm6kernel13GemmUniversalIN4cute5tupleIJiiiiEEENS1_10collective13CollectiveMmaINS1_35MainloopSm100TmaUmmaWarpSpecializedILi12ELi2ELi4ENS5_IJNS4_1CILi1EEESB_SB_EEEEENS5_IJNSA_ILi64EEESE_NSA_ILi32EEEEEEfNS5_IJSB_llEEEfNS5_IJlSB_lEEENS4_8TiledMMAINS4_8MMA_AtomIJNS4_17SM100_MMA_TF32_SSINS_10tfloat32_tESM_fLi64ELi64ELNS4_4UMMA5MajorE1ELSO_0ELNSN_7ScaleInE0ELSP_0EEEEEENS4_6LayoutISC_NS5_IJNSA_ILi0EEEST_ST_EEEEENS5_IJNS4_10UnderscoreESW_SW_EEEEENS4_13SM90_TMA_LOADENS4_14ComposedLayoutINS4_7SwizzleILi2ELi5ELi2EEENS4_18smem_ptr_flag_bitsILi32EEENSS_INS5_IJSF_NSA_ILi4EEEEEENS5_IJSB_SF_EEEEEEEvNS4_8identityESZ_NS10_INS11_ILi3ELi4ELi3EEES14_NSS_INS5_IJNSA_ILi8EEESF_EEENS5_IJSF_SB_EEEEEEEvS1A_EENS_8epilogue10collective18CollectiveEpilogueINS1I_23Sm100TmaWarpSpecializedILi3ELi2ELi16ELb1ELb0EEEJSG_NS5_IJNSS_ISE_SB_EENSS_ISF_SB_EEEEEfSI_fSI_NS1I_6fusion15FusionCallbacksIS1M_NS1Q_17LinearCombinationIffffLNS_15FloatRoundStyleE2EEESG_S1P_JEEENS4_5SM1004TMEM4LOAD26SM100_TMEM_LOAD_16dp128b8xESZ_S1G_NS4_17SM75_U32x4_LDSM_NENS4_14SM90_TMA_STOREES1G_NS4_17SM90_U32x4_STSM_NENS4_39AutoVectorizingCopyWithAssumedAlignmentILi128EEEEEEvvEEEEvNT_6ParamsE)
	.align		4
        /*000c*/ 	.word	index@(__assertfail)
	.align		4
        /*0010*/ 	.word	0x00000000
	.align		4
        /*0014*/ 	.word	0xfffffffe
	.align		4
        /*0018*/ 	.word	0x00000000
	.align		4
        /*001c*/ 	.word	0xfffffffd
	.align		4
        /*0020*/ 	.word	0x00000000
	.align		4
        /*0024*/ 	.word	0xfffffffc


//--------------------- .nv.constant4             --------------------------
	.section	.nv.constant4,"a",@progbits
	.align	8
	.align		8
.nv.constant4:
        /*0000*/ 	.dword	__assertfail
	.align		8
        /*0008*/ 	.dword	__unnamed_1
	.align		8
        /*0010*/ 	.dword	__unnamed_2
	.align		8
        /*0018*/ 	.dword	_ZN40_INTERNAL_197202d6_4_k_cu_131d76d9_297124cuda3std3__45__cpo5beginE
	.align		8
        /*0020*/ 	.dword	_ZN40_INTERNAL_197202d6_4_k_cu_131d76d9_297124cuda3std3__45__cpo3endE
	.align		8
        /*0028*/ 	.dword	_ZN40_INTERNAL_197202d6_4_k_cu_131d76d9_297124cuda3std3__45__cpo6cbeginE
	.align		8
        /*0030*/ 	.dword	_ZN40_INTERNAL_197202d6_4_k_cu_131d76d9_297124cuda3std3__45__cpo4cendE
	.align		8
        /*0038*/ 	.dword	_ZN40_INTERNAL_197202d6_4_k_cu_131d76d9_297124cuda3std3__442_GLOBAL__N__197202d6_4_k_cu_131d76d9_297126ignoreE
	.align		8
        /*0040*/ 	.dword	_ZN40_INTERNAL_197202d6_4_k_cu_131d76d9_297124cuda3std3__419piecewise_constructE
	.align		8
        /*0048*/ 	.dword	_ZN40_INTERNAL_197202d6_4_k_cu_131d76d9_297124cuda3std3__48in_placeE
	.align		8
        /*0050*/ 	.dword	_ZN40_INTERNAL_197202d6_4_k_cu_131d76d9_297124cuda3std6ranges3__45__cpo4swapE
	.align		8
        /*0058*/ 	.dword	_ZN40_INTERNAL_197202d6_4_k_cu_131d76d9_297124cuda3std6ranges3__45__cpo9iter_moveE
	.align		8
        /*0060*/ 	.dword	_ZN40_INTERNAL_197202d6_4_k_cu_131d76d9_297124cute7productE
	.align		8
        /*0068*/ 	.dword	_ZN40_INTERNAL_197202d6_4_k_cu_131d76d9_297124cute1_E
	.align		8
        /*0070*/ 	.dword	$str$25
	.align		8
        /*0078*/ 	.dword	$str$26
	.align		8
        /*0080*/ 	.dword	$str$27
	.align		8
        /*0088*/ 	.dword	$str$28


//--------------------- .text._ZN7cutlass13device_kernelINS_4gemm6kernel13GemmUniversalIN4cute5tupleIJiiiiEEENS1_10collective13CollectiveMmaINS1_35MainloopSm100TmaUmmaWarpSpecializedILi12ELi2ELi4ENS5_IJNS4_1CILi1EEESB_SB_EEEEENS5_IJNSA_ILi64EEESE_NSA_ILi32EEEEEEfNS5_IJSB_llEEEfNS5_IJlSB_lEEENS4_8TiledMMAINS4_8MMA_AtomIJNS4_17SM100_MMA_TF32_SSINS_10tfloat32_tESM_fLi64ELi64ELNS4_4UMMA5MajorE1ELSO_0ELNSN_7ScaleInE0ELSP_0EEEEEENS4_6LayoutISC_NS5_IJNSA_ILi0EEEST_ST_EEEEENS5_IJNS4_10UnderscoreESW_SW_EEEEENS4_13SM90_TMA_LOADENS4_14ComposedLayoutINS4_7SwizzleILi2ELi5ELi2EEENS4_18smem_ptr_flag_bitsILi32EEENSS_INS5_IJSF_NSA_ILi4EEEEEENS5_IJSB_SF_EEEEEEEvNS4_8identityESZ_NS10_INS11_ILi3ELi4ELi3EEES14_NSS_INS5_IJNSA_ILi8EEESF_EEENS5_IJSF_SB_EEEEEEEvS1A_EENS_8epilogue10collective18CollectiveEpilogueINS1I_23Sm100TmaWarpSpecializedILi3ELi2ELi16ELb1ELb0EEEJSG_NS5_IJNSS_ISE_SB_EENSS_ISF_SB_EEEEEfSI_fSI_NS1I_6fusion15FusionCallbacksIS1M_NS1Q_17LinearCombinationIffffLNS_15FloatRoundStyleE2EEESG_S1P_JEEENS4_5SM1004TMEM4LOAD26SM100_TMEM_LOAD_16dp128b8xESZ_S1G_NS4_17SM75_U32x4_LDSM_NENS4_14SM90_TMA_STOREES1G_NS4_17SM90_U32x4_STSM_NENS4_39AutoVectorizingCopyWithAssumedAlignmentILi128EEEEEEvvEEEEvNT_6ParamsE --------------------------
	.section	.text._ZN7cutlass13device_kernelINS_4gemm6kernel13GemmUniversalIN4cute5tupleIJiiiiEEENS1_10collective13CollectiveMmaINS1_35MainloopSm100TmaUmmaWarpSpecializedILi12ELi2ELi4ENS5_IJNS4_1CILi1EEESB_SB_EEEEENS5_IJNSA_ILi64EEESE_NSA_ILi32EEEEEEfNS5_IJSB_llEEEfNS5_IJlSB_lEEENS4_8TiledMMAINS4_8MMA_AtomIJNS4_17SM100_MMA_TF32_SSINS_10tfloat32_tESM_fLi64ELi64ELNS4_4UMMA5MajorE1ELSO_0ELNSN_7ScaleInE0ELSP_0EEEEEENS4_6LayoutISC_NS5_IJNSA_ILi0EEEST_ST_EEEEENS5_IJNS4_10UnderscoreESW_SW_EEEEENS4_13SM90_TMA_LOADENS4_14ComposedLayoutINS4_7SwizzleILi2ELi5ELi2EEENS4_18smem_ptr_flag_bitsILi32EEENSS_INS5_IJSF_NSA_ILi4EEEEEENS5_IJSB_SF_EEEEEEEvNS4_8identityESZ_NS10_INS11_ILi3ELi4ELi3EEES14_NSS_INS5_IJNSA_ILi8EEESF_EEENS5_IJSF_SB_EEEEEEEvS1A_EENS_8epilogue10collective18CollectiveEpilogueINS1I_23Sm100TmaWarpSpecializedILi3ELi2ELi16ELb1ELb0EEEJSG_NS5_IJNSS_ISE_SB_EENSS_ISF_SB_EEEEEfSI_fSI_NS1I_6fusion15FusionCallbacksIS1M_NS1Q_17LinearCombinationIffffLNS_15FloatRoundStyleE2EEESG_S1P_JEEENS4_5SM1004TMEM4LOAD26SM100_TMEM_LOAD_16dp128b8xESZ_S1G_NS4_17SM75_U32x4_LDSM_NENS4_14SM90_TMA_STOREES1G_NS4_17SM90_U32x4_STSM_NENS4_39AutoVectorizingCopyWithAssumedAlignmentILi128EEEEEEvvEEEEvNT_6ParamsE,"ax",@progbits
	.align	128
.text._ZN7cutlass13device_kernelINS_4gemm6kernel13GemmUniversalIN4cute5tupleIJiiiiEEENS1_10collective13CollectiveMmaINS1_35MainloopSm100TmaUmmaWarpSpecializedILi12ELi2ELi4ENS5_IJNS4_1CILi1EEESB_SB_EEEEENS5_IJNSA_ILi64EEESE_NSA_ILi32EEEEEEfNS5_IJSB_llEEEfNS5_IJlSB_lEEENS4_8TiledMMAINS4_8MMA_AtomIJNS4_17SM100_MMA_TF32_SSINS_10tfloat32_tESM_fLi64ELi64ELNS4_4UMMA5MajorE1ELSO_0ELNSN_7ScaleInE0ELSP_0EEEEEENS4_6LayoutISC_NS5_IJNSA_ILi0EEEST_ST_EEEEENS5_IJNS4_10UnderscoreESW_SW_EEEEENS4_13SM90_TMA_LOADENS4_14ComposedLayoutINS4_7SwizzleILi2ELi5ELi2EEENS4_18smem_ptr_flag_bitsILi32EEENSS_INS5_IJSF_NSA_ILi4EEEEEENS5_IJSB_SF_EEEEEEEvNS4_8identityESZ_NS10_INS11_ILi3ELi4ELi3EEES14_NSS_INS5_IJNSA_ILi8EEESF_EEENS5_IJSF_SB_EEEEEEEvS1A_EENS_8epilogue10collective18CollectiveEpilogueINS1I_23Sm100TmaWarpSpecializedILi3ELi2ELi16ELb1ELb0EEEJSG_NS5_IJNSS_ISE_SB_EENSS_ISF_SB_EEEEEfSI_fSI_NS1I_6fusion15FusionCallbacksIS1M_NS1Q_17LinearCombinationIffffLNS_15FloatRoundStyleE2EEESG_S1P_JEEENS4_5SM1004TMEM4LOAD26SM100_TMEM_LOAD_16dp128b8xESZ_S1G_NS4_17SM75_U32x4_LDSM_NENS4_14SM90_TMA_STOREES1G_NS4_17SM90_U32x4_STSM_NENS4_39AutoVectorizingCopyWithAssumedAlignmentILi128EEEEEEvvEEEEvNT_6ParamsE:
        .type           _ZN7cutlass13device_kernelINS_4gemm6kernel13GemmUniversalIN4cute5tupleIJiiiiEEENS1_10collective13CollectiveMmaINS1_35MainloopSm100TmaUmmaWarpSpecializedILi12ELi2ELi4ENS5_IJNS4_1CILi1EEESB_SB_EEEEENS5_IJNSA_ILi64EEESE_NSA_ILi32EEEEEEfNS5_IJSB_llEEEfNS5_IJlSB_lEEENS4_8TiledMMAINS4_8MMA_AtomIJNS4_17SM100_MMA_TF32_SSINS_10tfloat32_tESM_fLi64ELi64ELNS4_4UMMA5MajorE1ELSO_0ELNSN_7ScaleInE0ELSP_0EEEEEENS4_6LayoutISC_NS5_IJNSA_ILi0EEEST_ST_EEEEENS5_IJNS4_10UnderscoreESW_SW_EEEEENS4_13SM90_TMA_LOADENS4_14ComposedLayoutINS4_7SwizzleILi2ELi5ELi2EEENS4_18smem_ptr_flag_bitsILi32EEENSS_INS5_IJSF_NSA_ILi4EEEEEENS5_IJSB_SF_EEEEEEEvNS4_8identityESZ_NS10_INS11_ILi3ELi4ELi3EEES14_NSS_INS5_IJNSA_ILi8EEESF_EEENS5_IJSF_SB_EEEEEEEvS1A_EENS_8epilogue10collective18CollectiveEpilogueINS1I_23Sm100TmaWarpSpecializedILi3ELi2ELi16ELb1ELb0EEEJSG_NS5_IJNSS_ISE_SB_EENSS_ISF_SB_EEEEEfSI_fSI_NS1I_6fusion15FusionCallbacksIS1M_NS1Q_17LinearCombinationIffffLNS_15FloatRoundStyleE2EEESG_S1P_JEEENS4_5SM1004TMEM4LOAD26SM100_TMEM_LOAD_16dp128b8xESZ_S1G_NS4_17SM75_U32x4_LDSM_NENS4_14SM90_TMA_STOREES1G_NS4_17SM90_U32x4_STSM_NENS4_39AutoVectorizingCopyWithAssumedAlignmentILi128EEEEEEvvEEEEvNT_6ParamsE,@function
        .size           _ZN7cutlass13device_kernelINS_4gemm6kernel13GemmUniversalIN4cute5tupleIJiiiiEEENS1_10collective13CollectiveMmaINS1_35MainloopSm100TmaUmmaWarpSpecializedILi12ELi2ELi4ENS5_IJNS4_1CILi1EEESB_SB_EEEEENS5_IJNSA_ILi64EEESE_NSA_ILi32EEEEEEfNS5_IJSB_llEEEfNS5_IJlSB_lEEENS4_8TiledMMAINS4_8MMA_AtomIJNS4_17SM100_MMA_TF32_SSINS_10tfloat32_tESM_fLi64ELi64ELNS4_4UMMA5MajorE1ELSO_0ELNSN_7ScaleInE0ELSP_0EEEEEENS4_6LayoutISC_NS5_IJNSA_ILi0EEEST_ST_EEEEENS5_IJNS4_10UnderscoreESW_SW_EEEEENS4_13SM90_TMA_LOADENS4_14ComposedLayoutINS4_7SwizzleILi2ELi5ELi2EEENS4_18smem_ptr_flag_bitsILi32EEENSS_INS5_IJSF_NSA_ILi4EEEEEENS5_IJSB_SF_EEEEEEEvNS4_8identityESZ_NS10_INS11_ILi3ELi4ELi3EEES14_NSS_INS5_IJNSA_ILi8EEESF_EEENS5_IJSF_SB_EEEEEEEvS1A_EENS_8epilogue10collective18CollectiveEpilogueINS1I_23Sm100TmaWarpSpecializedILi3ELi2ELi16ELb1ELb0EEEJSG_NS5_IJNSS_ISE_SB_EENSS_ISF_SB_EEEEEfSI_fSI_NS1I_6fusion15FusionCallbacksIS1M_NS1Q_17LinearCombinationIffffLNS_15FloatRoundStyleE2EEESG_S1P_JEEENS4_5SM1004TMEM4LOAD26SM100_TMEM_LOAD_16dp128b8xESZ_S1G_NS4_17SM75_U32x4_LDSM_NENS4_14SM90_TMA_STOREES1G_NS4_17SM90_U32x4_STSM_NENS4_39AutoVectorizingCopyWithAssumedAlignmentILi128EEEEEEvvEEEEvNT_6ParamsE,(.L_x_179 - _ZN7cutlass13device_kernelINS_4gemm6kernel13GemmUniversalIN4cute5tupleIJiiiiEEENS1_10collective13CollectiveMmaINS1_35MainloopSm100TmaUmmaWarpSpecializedILi12ELi2ELi4ENS5_IJNS4_1CILi1EEESB_SB_EEEEENS5_IJNSA_ILi64EEESE_NSA_ILi32EEEEEEfNS5_IJSB_llEEEfNS5_IJlSB_lEEENS4_8TiledMMAINS4_8MMA_AtomIJNS4_17SM100_MMA_TF32_SSINS_10tfloat32_tESM_fLi64ELi64ELNS4_4UMMA5MajorE1ELSO_0ELNSN_7ScaleInE0ELSP_0EEEEEENS4_6LayoutISC_NS5_IJNSA_ILi0EEEST_ST_EEEEENS5_IJNS4_10UnderscoreESW_SW_EEEEENS4_13SM90_TMA_LOADENS4_14ComposedLayoutINS4_7SwizzleILi2ELi5ELi2EEENS4_18smem_ptr_flag_bitsILi32EEENSS_INS5_IJSF_NSA_ILi4EEEEEENS5_IJSB_SF_EEEEEEEvNS4_8identityESZ_NS10_INS11_ILi3ELi4ELi3EEES14_NSS_INS5_IJNSA_ILi8EEESF_EEENS5_IJSF_SB_EEEEEEEvS1A_EENS_8epilogue10collective18CollectiveEpilogueINS1I_23Sm100TmaWarpSpecializedILi3ELi2ELi16ELb1ELb0EEEJSG_NS5_IJNSS_ISE_SB_EENSS_ISF_SB_EEEEEfSI_fSI_NS1I_6fusion15FusionCallbacksIS1M_NS1Q_17LinearCombinationIffffLNS_15FloatRoundStyleE2EEESG_S1P_JEEENS4_5SM1004TMEM4LOAD26SM100_TMEM_LOAD_16dp128b8xESZ_S1G_NS4_17SM75_U32x4_LDSM_NENS4_14SM90_TMA_STOREES1G_NS4_17SM90_U32x4_STSM_NENS4_39AutoVectorizingCopyWithAssumedAlignmentILi128EEEEEEvvEEEEvNT_6ParamsE)
        .other          _ZN7cutlass13device_kernelINS_4gemm6kernel13GemmUniversalIN4cute5tupleIJiiiiEEENS1_10collective13CollectiveMmaINS1_35MainloopSm100TmaUmmaWarpSpecializedILi12ELi2ELi4ENS5_IJNS4_1CILi1EEESB_SB_EEEEENS5_IJNSA_ILi64EEESE_NSA_ILi32EEEEEEfNS5_IJSB_llEEEfNS5_IJlSB_lEEENS4_8TiledMMAINS4_8MMA_AtomIJNS4_17SM100_MMA_TF32_SSINS_10tfloat32_tESM_fLi64ELi64ELNS4_4UMMA5MajorE1ELSO_0ELNSN_7ScaleInE0ELSP_0EEEEEENS4_6LayoutISC_NS5_IJNSA_ILi0EEEST_ST_EEEEENS5_IJNS4_10UnderscoreESW_SW_EEEEENS4_13SM90_TMA_LOADENS4_14ComposedLayoutINS4_7SwizzleILi2ELi5ELi2EEENS4_18smem_ptr_flag_bitsILi32EEENSS_INS5_IJSF_NSA_ILi4EEEEEENS5_IJSB_SF_EEEEEEEvNS4_8identityESZ_NS10_INS11_ILi3ELi4ELi3EEES14_NSS_INS5_IJNSA_ILi8EEESF_EEENS5_IJSF_SB_EEEEEEEvS1A_EENS_8epilogue10collective18CollectiveEpilogueINS1I_23Sm100TmaWarpSpecializedILi3ELi2ELi16ELb1ELb0EEEJSG_NS5_IJNSS_ISE_SB_EENSS_ISF_SB_EEEEEfSI_fSI_NS1I_6fusion15FusionCallbacksIS1M_NS1Q_17LinearCombinationIffffLNS_15FloatRoundStyleE2EEESG_S1P_JEEENS4_5SM1004TMEM4LOAD26SM100_TMEM_LOAD_16dp128b8xESZ_S1G_NS4_17SM75_U32x4_LDSM_NENS4_14SM90_TMA_STOREES1G_NS4_17SM90_U32x4_STSM_NENS4_39AutoVectorizingCopyWithAssumedAlignmentILi128EEEEEEvvEEEEvNT_6ParamsE,@"STO_CUDA_ENTRY STV_DEFAULT"
_ZN7cutlass13device_kernelINS_4gemm6kernel13GemmUniversalIN4cute5tupleIJiiiiEEENS1_10collective13CollectiveMmaINS1_35MainloopSm100TmaUmmaWarpSpecializedILi12ELi2ELi4ENS5_IJNS4_1CILi1EEESB_SB_EEEEENS5_IJNSA_ILi64EEESE_NSA_ILi32EEEEEEfNS5_IJSB_llEEEfNS5_IJlSB_lEEENS4_8TiledMMAINS4_8MMA_AtomIJNS4_17SM100_MMA_TF32_SSINS_10tfloat32_tESM_fLi64ELi64ELNS4_4UMMA5MajorE1ELSO_0ELNSN_7ScaleInE0ELSP_0EEEEEENS4_6LayoutISC_NS5_IJNSA_ILi0EEEST_ST_EEEEENS5_IJNS4_10UnderscoreESW_SW_EEEEENS4_13SM90_TMA_LOADENS4_14ComposedLayoutINS4_7SwizzleILi2ELi5ELi2EEENS4_18smem_ptr_flag_bitsILi32EEENSS_INS5_IJSF_NSA_ILi4EEEEEENS5_IJSB_SF_EEEEEEEvNS4_8identityESZ_NS10_INS11_ILi3ELi4ELi3EEES14_NSS_INS5_IJNSA_ILi8EEESF_EEENS5_IJSF_SB_EEEEEEEvS1A_EENS_8epilogue10collective18CollectiveEpilogueINS1I_23Sm100TmaWarpSpecializedILi3ELi2ELi16ELb1ELb0EEEJSG_NS5_IJNSS_ISE_SB_EENSS_ISF_SB_EEEEEfSI_fSI_NS1I_6fusion15FusionCallbacksIS1M_NS1Q_17LinearCombinationIffffLNS_15FloatRoundStyleE2EEESG_S1P_JEEENS4_5SM1004TMEM4LOAD26SM100_TMEM_LOAD_16dp128b8xESZ_S1G_NS4_17SM75_U32x4_LDSM_NENS4_14SM90_TMA_STOREES1G_NS4_17SM90_U32x4_STSM_NENS4_39AutoVectorizingCopyWithAssumedAlignmentILi128EEEEEEvvEEEEvNT_6ParamsE:
[----:B------:R-:W1:Y:S01]  /*0000*/  LDC R1, c[0x0][0x37c] ;  /* 0x0000df00ff017b82 */ /* 0x000e620000000800 */
[----:B------:R-:W2:Y:S01]  /*0010*/  S2R R75, SR_TID.X ;  /* 0x00000000004b7919 */ /* 0x000ea20000002100 */
[----:B------:R-:W3:Y:S01]  /*0020*/  LDCU.64 UR4, c[0x0][0x890] ;  /* 0x00011200ff0477ac */ /* 0x000ee20008000a00 */
[----:B------:R-:W-:Y:S02]  /*0030*/  PRMT R64, RZ, 0x7610, R64 ;  /* 0x00007610ff407816 */ /* 0x000fe40000000040 */
[----:B------:R-:W-:Y:S01]  /*0040*/  ELECT P5, URZ, PT ;  /* 0x0000000000ff782f */ /* 0x000fe200038a0000 */
[----:B------:R-:W4:Y:S01]  /*0050*/  LDCU.64 UR46, c[0x0][0x358] ;  /* 0x00006b00ff2e77ac */ /* 0x000f220008000a00 */
[----:B---3--:R-:W-:-:S04]  /*0060*/  UISETP.NE.U32.AND UP0, UPT, UR4, URZ, UPT ;  /* 0x000000ff0400728c */ /* 0x008fc8000bf05070 */
[----:B------:R-:W-:Y:S01]  /*0070*/  UISETP.NE.AND.EX UP0, UPT, UR5, URZ, UPT, UP0 ;  /* 0x000000ff0500728c */ /* 0x000fe2000bf05300 */
[----:B--2---:R-:W-:-:S05]  /*0080*/  SHF.R.U32.HI R69, RZ, 0x5, R75 ;  /* 0x00000005ff457819 */ /* 0x004fca000001164b */
[----:B------:R-:W2:Y:S02]  /*0090*/  SHFL.IDX PT, R0, R69, RZ, 0x1f ;  /* 0x00001fff45007589 */ /* 0x000ea400000e0000 */
[----:B--2---:R-:W-:Y:S01]  /*00a0*/  R2UR UR8, R0 ;  /* 0x00000000000872ca */ /* 0x004fe200000e0000 */
[----:B-1--4-:R-:W-:-:S14]  /*00b0*/  BRA.U UP0, `(.L_x_0) ;  /* 0x00000001002c7547 */ /* 0x012fdc000b800000 */
[----:B------:R-:W1:Y:S02]  /*00c0*/  LDCU.64 UR6, c[0x0][0x888] ;  /* 0x00011100ff0677ac */ /* 0x000e640008000a00 */
[----:B-1----:R-:W-:-:S04]  /*00d0*/  UISETP.NE.U32.AND UP0, UPT, UR6, URZ, UPT ;  /* 0x000000ff0600728c */ /* 0x002fc8000bf05070 */
[----:B------:R-:W-:-:S09]  /*00e0*/  UISETP.NE.AND.EX UP0, UPT, UR7, URZ, UPT, UP0 ;  /* 0x000000ff0700728c */ /* 0x000fd2000bf05300 */
[----:B------:R-:W-:Y:S05]  /*00f0*/  BRA.U !UP0, `(.L_x_1) ;  /* 0x0000000108107547 */ /* 0x000fea000b800000 */
[----:B------:R-:W1:Y:S02]  /*0100*/  LDC.64 R2, c[0x0][0x888] ;  /* 0x00022200ff027b82 */ /* 0x000e640000000a00 */
[----:B-1----:R1:W5:Y:S01]  /*0110*/  LDG.E R35, desc[UR46][R2.64] ;  /* 0x0000002e02237981 */ /* 0x002362000c1e1900 */
[----:B------:R-:W-:Y:S01]  /*0120*/  HFMA2 R64, -RZ, RZ, 0, 5.9604644775390625e-08 ;  /* 0x00000001ff407431 */ /* 0x000fe200000001ff */
[----:B------:R-:W-:Y:S05]  /*0130*/  BRA `(.L_x_0) ;  /* 0x00000000000c7947 */ /* 0x000fea0003800000 */
.L_x_1:
[----:B------:R-:W1:Y:S01]  /*0140*/  LDCU UR6, c[0x0][0x880] ;  /* 0x00011000ff0677ac */ /* 0x000e620008000800 */
[----:B------:R-:W-:Y:S01]  /*0150*/  HFMA2 R64, -RZ, RZ, 0, 5.9604644775390625e-08 ;  /* 0x00000001ff407431 */ /* 0x000fe200000001ff */
[----:B-1----:R-:W-:-:S07]  /*0160*/  MOV R35, UR6 ;  /* 0x0000000600237c02 */ /* 0x002fce0008000f00 */
.L_x_0:
[----:B------:R-:W2:Y:S02]  /*0170*/  LDCU.64 UR6, c[0x0][0x8b0] ;  /* 0x00011600ff0677ac */ /* 0x000ea40008000a00 */
[----:B--2---:R-:W-:-:S04]  /*0180*/  UISETP.NE.U32.AND UP0, UPT, UR6, URZ, UPT ;  /* 0x000000ff0600728c */ /* 0x004fc8000bf05070 */
[----:B------:R-:W-:-:S09]  /*0190*/  UISETP.NE.AND.EX UP0, UPT, UR7, URZ, UPT, UP0 ;  /* 0x000000ff0700728c */ /* 0x000fd2000bf05300 */
[----:B------:R-:W-:Y:S05]  /*01a0*/  BRA.U UP0, `(.L_x_2) ;  /* 0x0000000100247547 */ /* 0x000fea000b800000 */
[----:B------:R-:W2:Y:S02]  /*01b0*/  LDCU.64 UR6, c[0x0][0x8a8] ;  /* 0x00011500ff0677ac */ /* 0x000ea40008000a00 */
[----:B--2---:R-:W-:-:S04]  /*01c0*/  UISETP.NE.U32.AND UP0, UPT, UR6, URZ, UPT ;  /* 0x000000ff0600728c */ /* 0x004fc8000bf05070 */
[----:B------:R-:W-:-:S09]  /*01d0*/  UISETP.NE.AND.EX UP0, UPT, UR7, URZ, UPT, UP0 ;  /* 0x000000ff0700728c */ /* 0x000fd2000bf05300 */
[----:B------:R-:W-:Y:S05]  /*01e0*/  BRA.U !UP0, `(.L_x_3) ;  /* 0x00000001080c7547 */ /* 0x000fea000b800000 */
[----:B-1----:R-:W1:Y:S02]  /*01f0*/  LDC.64 R2, c[0x0][0x8a8] ;  /* 0x00022a00ff027b82 */ /* 0x002e640000000a00 */
[----:B-1----:R2:W5:Y:S01]  /*0200*/  LDG.E R33, desc[UR46][R2.64] ;  /* 0x0000002e02217981 */ /* 0x002562000c1e1900 */
[----:B------:R-:W-:Y:S05]  /*0210*/  BRA `(.L_x_2) ;  /* 0x0000000000087947 */ /* 0x000fea0003800000 */
.L_x_3:
[----:B------:R-:W2:Y:S02]  /*0220*/  LDCU UR6, c[0x0][0x8a0] ;  /* 0x00011400ff0677ac */ /* 0x000ea40008000800 */
[----:B--2---:R-:W-:Y:S02]  /*0230*/  MOV R33, UR6 ;  /* 0x0000000600217c02 */ /* 0x004fe40008000f00 */
.L_x_2:
[----:B------:R-:W-:Y:S01]  /*0240*/  IMAD.U32 R0, RZ, RZ, UR8 ;  /* 0x00000008ff007e24 */ /* 0x000fe2000f8e00ff */
[----:B------:R-:W-:Y:S04]  /*0250*/  BSSY.RECONVERGENT B0, `(.L_x_4) ;  /* 0x000000c000007945 */ /* 0x000fe80003800200 */
[C---:B------:R-:W-:Y:S02]  /*0260*/  ISETP.NE.OR P1, PT, R0.reuse, 0x1, !P5 ;  /* 0x000000010000780c */ /* 0x040fe40006f25670 */
[----:B------:R-:W-:-:S11]  /*0270*/  ISETP.NE.OR P0, PT, R0, 0x3, !P5 ;  /* 0x000000030000780c */ /* 0x000fd60006f05670 */
[----:B------:R-:W-:Y:S05]  /*0280*/  @P1 BRA `(.L_x_5) ;  /* 0x0000000000201947 */ /* 0x000fea0003800000 */
[----:B------:R-:W3:Y:S02]  /*0290*/  LDCU.64 UR6, c[0x0][0x348] ;  /* 0x00006900ff0677ac */ /* 0x000ee40008000a00 */
[----:B---3--:R-:W-:Y:S02]  /*02a0*/  UIADD3 UR10, UP1, UPT, UR6, 0x80, URZ ;  /* 0x00000080060a7890 */ /* 0x008fe4000ff3e0ff */
[----:B------:R-:W-:Y:S02]  /*02b0*/  UIADD3 UR6, UP0, UPT, UR6, 0x180, URZ ;  /* 0x0000018006067890 */ /* 0x000fe4000ff1e0ff */
[----:B------:R-:W-:Y:S02]  /*02c0*/  UIADD3.X UR11, UPT, UPT, URZ, UR7, URZ, UP1, !UPT ;  /* 0x00000007ff0b7290 */ /* 0x000fe40008ffe4ff */
[----:B------:R-:W-:-:S07]  /*02d0*/  UIADD3.X UR7, UPT, UPT, URZ, UR7, URZ, UP0, !UPT ;  /* 0x00000007ff077290 */ /* 0x000fce00087fe4ff */
[----:B------:R3:W-:Y:S02]  /*02e0*/  UTMACCTL.PF [UR10] ;  /* 0x000000000a0079b9 */ /* 0x0007e40008040000 */
[----:B------:R3:W-:Y:S02]  /*02f0*/  UTMACCTL.PF [UR6] ;  /* 0x00000000060079b9 */ /* 0x0007e40008040000 */
[----:B---3--:R-:W-:Y:S01]  /*0300*/  NOP ;  /* 0x0000000000007918 */ /* 0x008fe20000000000 */
.L_x_5:
[----:B------:R-:W-:Y:S05]  /*0310*/  BSYNC.RECONVERGENT B0 ;  /* 0x0000000000007941 */ /* 0x000fea0003800200 */
.L_x_4:
[----:B------:R-:W-:Y:S04]  /*0320*/  BSSY.RECONVERGENT B0, `(.L_x_6) ;  /* 0x000000a000007945 */ /* 0x000fe80003800200 */
        /* <DEDUP_REMOVED lines=9> */
.L_x_7:
[----:B------:R-:W-:Y:S05]  /*03c0*/  BSYNC.RECONVERGENT B0 ;  /* 0x0000000000007941 */ /* 0x000fea0003800200 */
.L_x_6:
[----:B------:R-:W3:Y:S01]  /*03d0*/  LDCU.64 UR6, c[0x0][0x888] ;  /* 0x00011100ff0677ac */ /* 0x000ee20008000a00 */
[----:B------:R-:W-:Y:S02]  /*03e0*/  UISETP.EQ.U32.AND UP1, UPT, UR4, URZ, UPT ;  /* 0x000000ff0400728c */ /* 0x000fe4000bf22070 */
[----:B------:R-:W-:Y:S02]  /*03f0*/  UPLOP3.LUT UP2, UPT, UPT, UPT, UPT, 0x80, 0x8 ;  /* 0x000000000008789c */ /* 0x000fe40003f4f070 */
[----:B---3--:R-:W-:-:S04]  /*0400*/  UISETP.NE.U32.AND UP0, UPT, UR6, URZ, UPT ;  /* 0x000000ff0600728c */ /* 0x008fc8000bf05070 */
[----:B------:R-:W-:-:S04]  /*0410*/  UISETP.NE.AND.EX UP0, UPT, UR7, URZ, UPT, UP0 ;  /* 0x000000ff0700728c */ /* 0x000fc8000bf05300 */
[----:B------:R-:W-:-:S04]  /*0420*/  UISETP.EQ.OR.EX UP3, UPT, UR5, URZ, !UP0, UP1 ;  /* 0x000000ff0500728c */ /* 0x000fc8000c762710 */
[----:B------:R-:W-:-:S05]  /*0430*/  UP2UR UR53, UPR, URZ, 0x8 ;  /* 0x00000008ff357883 */ /* 0x000fca0008000000 */
[----:B------:R-:W-:Y:S07]  /*0440*/  BRA.U !UP3, `(.L_x_8) ;  /* 0x000000010b207547 */ /* 0x000fee000b800000 */
[----:B------:R-:W-:Y:S01]  /*0450*/  UISETP.NE.U32.AND UP2, UPT, UR4, URZ, UPT ;  /* 0x000000ff0400728c */ /* 0x000fe2000bf45070 */
[----:B-----5:R-:W-:Y:S01]  /*0460*/  FSETP.NEU.AND P0, PT, R35, RZ, PT ;  /* 0x000000ff2300720b */ /* 0x020fe20003f0d000 */
[----:B------:R-:W-:Y:S02]  /*0470*/  USEL UR4, URZ, 0xffffffff, UP0 ;  /* 0xffffffffff047887 */ /* 0x000fe40008000000 */
[----:B------:R-:W-:-:S10]  /*0480*/  UISETP.NE.AND.EX UP2, UPT, UR5, URZ, UPT, UP2 ;  /* 0x000000ff0500728c */ /* 0x000fd4000bf45320 */
[----:B------:R-:W-:Y:S01]  /*0490*/  VOTEU.ANY UP1, P0 ;  /* 0x0000000000ff7886 */ /* 0x000fe20000020100 */
[----:B------:R-:W-:-:S04]  /*04a0*/  @!UP2 USEL UR4, URZ, 0xffffffff, UP1 ;  /* 0xffffffffff04a887 */ /* 0x000fc80008800000 */
[----:B------:R-:W-:-:S04]  /*04b0*/  ULOP3.LUT UR4, UR4, 0x1, URZ, 0xc0, !UPT ;  /* 0x0000000104047892 */ /* 0x000fc8000f8ec0ff */
[----:B------:R-:W-:-:S11]  /*04c0*/  UISETP.NE.U32.AND UP2, UPT, UR4, 0x1, UPT ;  /* 0x000000010400788c */ /* 0x000fd6000bf45070 */
.L_x_8:
[----:B-12---:R-:W1:Y:S01]  /*04d0*/  SHFL.IDX PT, R2, R69, RZ, 0x1f ;  /* 0x00001fff45027589 */ /* 0x006e6200000e0000 */
[----:B------:R-:W-:-:S04]  /*04e0*/  UISETP.NE.AND UP1, UPT, UR8, 0x2, UPT ;  /* 0x000000020800788c */ /* 0x000fc8000bf25270 */
[----:B------:R-:W-:Y:S01]  /*04f0*/  USEL UR6, URZ, 0x1, UP1 ;  /* 0x00000001ff067887 */ /* 0x000fe20008800000 */
[----:B-1----:R-:W-:-:S13]  /*0500*/  ISETP.NE.AND P0, PT, R2, RZ, PT ;  /* 0x000000ff0200720c */ /* 0x002fda0003f05270 */
[----:B------:R-:W-:Y:S05]  /*0510*/  @P0 BRA `(.L_x_9) ;  /* 0x0000000000940947 */ /* 0x000fea0003800000 */
[----:B------:R-:W-:Y:S01]  /*0520*/  ELECT P0, URZ, PT ;  /* 0x0000000000ff782f */ /* 0x000fe20003800000 */
[----:B------:R-:W-:-:S12]  /*0530*/  BSSY.RECONVERGENT B0, `(.L_x_9) ;  /* 0x0000023000007945 */ /* 0x000fd80003800200 */
[----:B------:R-:W-:Y:S05]  /*0540*/  @!P0 BRA `(.L_x_10) ;  /* 0x0000000000848947 */ /* 0x000fea0003800000 */
[----:B------:R-:W1:Y:S01]  /*0550*/  S2UR UR5, SR_CgaCtaId ;  /* 0x00000000000579c3 */ /* 0x000e620000008800 */
[----:B------:R-:W-:Y:S01]  /*0560*/  UMOV UR7, 0x400 ;  /* 0x0000040000077882 */ /* 0x000fe20000000000 */
[----:B------:R-:W-:Y:S02]  /*0570*/  UMOV UR4, 0x1 ;  /* 0x0000000100047882 */ /* 0x000fe40000000000 */
[----:B------:R-:W-:-:S04]  /*0580*/  UIADD3 UR10, UPT, UPT, -UR4, 0x100000, URZ ;  /* 0x00100000040a7890 */ /* 0x000fc8000fffe1ff */
[----:B------:R-:W-:Y:S02]  /*0590*/  USHF.L.U32 UR11, UR10, 0xb, URZ ;  /* 0x0000000b0a0b7899 */ /* 0x000fe400080006ff */
[----:B------:R-:W-:Y:S02]  /*05a0*/  USHF.L.U32 UR10, UR10, 0x1, URZ ;  /* 0x000000010a0a7899 */ /* 0x000fe400080006ff */
[----:B-1----:R-:W-:Y:S01]  /*05b0*/  ULEA UR5, UR5, UR7, 0x18 ;  /* 0x0000000705057291 */ /* 0x002fe2000f8ec0ff */
[----:B------:R-:W1:Y:S11]  /*05c0*/  FENCE.VIEW.ASYNC.S ;  /* 0x00000000000073c6 */ /* 0x000e760000000000 */
[----:B-1----:R1:W2:Y:S01]  /*05d0*/  SYNCS.EXCH.64 URZ, [UR5], UR10 ;  /* 0x0000000a05ff75b2 */ /* 0x0022a20008000100 */
[----:B------:R1:W3:Y:S01]  /*05e0*/  SYNCS.EXCH.64 URZ, [UR5+0x60], UR10 ;  /* 0x0000600a05ff75b2 */ /* 0x0002e20008000100 */
[----:B------:R1:W4:Y:S01]  /*05f0*/  SYNCS.EXCH.64 URZ, [UR5+0x8], UR10 ;  /* 0x0000080a05ff75b2 */ /* 0x0003220008000100 */
[----:B------:R1:W1:Y:S01]  /*0600*/  SYNCS.EXCH.64 URZ, [UR5+0x68], UR10 ;  /* 0x0000680a05ff75b2 */ /* 0x0002620008000100 */
        /* <DEDUP_REMOVED lines=20> */
[----:B--2---:R-:W-:Y:S01]  /*0750*/  NOP ;  /* 0x0000000000007918 */ /* 0x004fe20000000000 */
.L_x_10:
[----:B-1----:R-:W-:Y:S05]  /*0760*/  BSYNC.RECONVERGENT B0 ;  /* 0x0000000000007941 */ /* 0x002fea0003800200 */
.L_x_9:
[----:B------:R-:W1:Y:S01]  /*0770*/  SHFL.IDX PT, R2, R69, RZ, 0x1f ;  /* 0x00001fff45027589 */ /* 0x000e6200000e0000 */
[----:B------:R-:W-:Y:S01]  /*0780*/  NOP ;  /* 0x0000000000007918 */ /* 0x000fe20000000000 */
[----:B-1----:R-:W-:-:S13]  /*0790*/  ISETP.NE.AND P0, PT, R2, 0x1, PT ;  /* 0x000000010200780c */ /* 0x002fda0003f05270 */
[----:B------:R-:W-:Y:S05]  /*07a0*/  @P0 BRA `(.L_x_11) ;  /* 0x0000000000500947 */ /* 0x000fea0003800000 */
[----:B------:R-:W1:Y:S01]  /*07b0*/  S2UR UR7, SR_CgaCtaId ;  /* 0x00000000000779c3 */ /* 0x000e620000008800 */
[----:B------:R-:W-:Y:S01]  /*07c0*/  UMOV UR9, 0x400 ;  /* 0x0000040000097882 */ /* 0x000fe20000000000 */
[----:B------:R-:W-:Y:S01]  /*07d0*/  UMOV UR5, 0x20 ;  /* 0x0000002000057882 */ /* 0x000fe20000000000 */
[----:B------:R-:W-:Y:S01]  /*07e0*/  UMOV UR4, 0x80 ;  /* 0x0000008000047882 */ /* 0x000fe20000000000 */
[----:B------:R-:W-:-:S04]  /*07f0*/  UIADD3 UR10, UPT, UPT, -UR5, 0x100000, URZ ;  /* 0x00100000050a7890 */ /* 0x000fc8000fffe1ff */
[----:B------:R-:W-:Y:S02]  /*0800*/  USHF.L.U32 UR11, UR10, 0xb, URZ ;  /* 0x0000000b0a0b7899 */ /* 0x000fe400080006ff */
[----:B------:R-:W-:Y:S02]  /*0810*/  USHF.L.U32 UR10, UR10, 0x1, URZ ;  /* 0x000000010a0a7899 */ /* 0x000fe400080006ff */
[----:B------:R-:W-:-:S04]  /*0820*/  UIADD3 UR4, UPT, UPT, -UR4, 0x100000, URZ ;  /* 0x0010000004047890 */ /* 0x000fc8000fffe1ff */
[----:B------:R-:W-:Y:S02]  /*0830*/  USHF.L.U32 UR5, UR4, 0xb, URZ ;  /* 0x0000000b04057899 */ /* 0x000fe400080006ff */
[----:B------:R-:W-:Y:S01]  /*0840*/  USHF.L.U32 UR4, UR4, 0x1, URZ ;  /* 0x0000000104047899 */ /* 0x000fe200080006ff */
[----:B------:R-:W-:Y:S01]  /*0850*/  ELECT P0, URZ, PT ;  /* 0x0000000000ff782f */ /* 0x000fe20003800000 */
[----:B-1----:R-:W-:Y:S01]  /*0860*/  ULEA UR7, UR7, UR9, 0x18 ;  /* 0x0000000907077291 */ /* 0x002fe2000f8ec0ff */
[----:B------:R-:W1:Y:S11]  /*0870*/  FENCE.VIEW.ASYNC.S ;  /* 0x00000000000073c6 */ /* 0x000e760000000000 */
[----:B-1----:R1:W2:Y:S01]  /*0880*/  SYNCS.EXCH.64 URZ, [UR7+0xc0], UR10 ;  /* 0x0000c00a07ff75b2 */ /* 0x0022a20008000100 */
[----:B------:R1:W1:Y:S01]  /*0890*/  SYNCS.EXCH.64 URZ, [UR7+0xd8], UR4 ;  /* 0x0000d80407ff75b2 */ /* 0x0002620008000100 */
[----:B------:R1:W1:Y:S01]  /*08a0*/  SYNCS.EXCH.64 URZ, [UR7+0xc8], UR10 ;  /* 0x0000c80a07ff75b2 */ /* 0x0002620008000100 */
[----:B------:R1:W1:Y:S01]  /*08b0*/  SYNCS.EXCH.64 URZ, [UR7+0xe0], UR4 ;  /* 0x0000e00407ff75b2 */ /* 0x0002620008000100 */
[----:B------:R1:W1:Y:S01]  /*08c0*/  SYNCS.EXCH.64 URZ, [UR7+0xd0], UR10 ;  /* 0x0000d00a07ff75b2 */ /* 0x0002620008000100 */
[----:B------:R1:W1:Y:S01]  /*08d0*/  SYNCS.EXCH.64 URZ, [UR7+0xe8], UR4 ;  /* 0x0000e80407ff75b2 */ /* 0x0002620008000100 */
[----:B------:R-:W-:Y:S01]  /*08e0*/  NOP ;  /* 0x0000000000007918 */ /* 0x000fe20000000000 */
.L_x_11:
[----:B------:R-:W3:Y:S01]  /*08f0*/  SHFL.IDX PT, R2, R69, RZ, 0x1f ;  /* 0x00001fff45027589 */ /* 0x000ee200000e0000 */
[----:B------:R-:W-:Y:S01]  /*0900*/  NOP ;  /* 0x0000000000007918 */ /* 0x000fe20000000000 */
[----:B---3--:R-:W-:-:S13]  /*0910*/  ISETP.NE.AND P0, PT, R2, 0x3, PT ;  /* 0x000000030200780c */ /* 0x008fda0003f05270 */
[----:B------:R-:W-:Y:S05]  /*0920*/  @P0 BRA `(.L_x_12) ;  /* 0x0000000000300947 */ /* 0x000fea0003800000 */
[----:B-1----:R-:W1:Y:S01]  /*0930*/  S2UR UR5, SR_CgaCtaId ;  /* 0x00000000000579c3 */ /* 0x002e620000008800 */
[----:B------:R-:W-:Y:S01]  /*0940*/  UMOV UR7, 0x400 ;  /* 0x0000040000077882 */ /* 0x000fe20000000000 */
[----:B------:R-:W-:Y:S01]  /*0950*/  UMOV UR4, 0x20 ;  /* 0x0000002000047882 */ /* 0x000fe20000000000 */
[----:B------:R-:W-:Y:S01]  /*0960*/  ELECT P0, URZ, PT ;  /* 0x0000000000ff782f */ /* 0x000fe20003800000 */
[----:B------:R-:W-:-:S04]  /*0970*/  UIADD3 UR10, UPT, UPT, -UR4, 0x100000, URZ ;  /* 0x00100000040a7890 */ /* 0x000fc8000fffe1ff */
[----:B------:R-:W-:Y:S02]  /*0980*/  USHF.L.U32 UR11, UR10, 0xb, URZ ;  /* 0x0000000b0a0b7899 */ /* 0x000fe400080006ff */
[----:B------:R-:W-:Y:S02]  /*0990*/  USHF.L.U32 UR10, UR10, 0x1, URZ ;  /* 0x000000010a0a7899 */ /* 0x000fe400080006ff */
[----:B-1----:R-:W-:Y:S01]  /*09a0*/  ULEA UR5, UR5, UR7, 0x18 ;  /* 0x0000000705057291 */ /* 0x002fe2000f8ec0ff */
[----:B------:R-:W1:Y:S11]  /*09b0*/  FENCE.VIEW.ASYNC.S ;  /* 0x00000000000073c6 */ /* 0x000e760000000000 */
[----:B-1----:R3:W1:Y:S01]  /*09c0*/  SYNCS.EXCH.64 URZ, [UR5+0xf0], UR10 ;  /* 0x0000f00a05ff75b2 */ /* 0x0026620008000100 */
[----:B------:R3:W1:Y:S02]  /*09d0*/  SYNCS.EXCH.64 URZ, [UR5+0xf8], UR10 ;  /* 0x0000f80a05ff75b2 */ /* 0x0006640008000100 */
[----:B---3--:R-:W-:Y:S01]  /*09e0*/  NOP ;  /* 0x0000000000007918 */ /* 0x008fe20000000000 */
.L_x_12:
[----:B------:R-:W3:Y:S01]  /*09f0*/  SHFL.IDX PT, R2, R69, RZ, 0x1f ;  /* 0x00001fff45027589 */ /* 0x000ee200000e0000 */
[----:B------:R-:W-:Y:S01]  /*0a00*/  NOP ;  /* 0x0000000000007918 */ /* 0x000fe20000000000 */
[----:B---3--:R-:W-:-:S13]  /*0a10*/  ISETP.NE.AND P0, PT, R2, 0x4, PT ;  /* 0x000000040200780c */ /* 0x008fda0003f05270 */
[----:B------:R-:W-:Y:S05]  /*0a20*/  @P0 BRA `(.L_x_13) ;  /* 0x00000000004c0947 */ /* 0x000fea0003800000 */
[----:B-1----:R-:W1:Y:S01]  /*0a30*/  S2UR UR5, SR_CgaCtaId ;  /* 0x00000000000579c3 */ /* 0x002e620000008800 */
[----:B------:R-:W-:Y:S01]  /*0a40*/  UMOV UR9, 0x100 ;  /* 0x0000010000097882 */ /* 0x000fe20000000000 */
[----:B------:R-:W-:Y:S01]  /*0a50*/  UMOV UR7, 0x400 ;  /* 0x0000040000077882 */ /* 0x000fe20000000000 */
[----:B------:R-:W-:Y:S01]  /*0a60*/  USEL UR9, UR9, 0xe0, UP2 ;  /* 0x000000e009097887 */ /* 0x000fe20009000000 */
[----:B------:R-:W-:Y:S01]  /*0a70*/  UMOV UR4, 0x1 ;  /* 0x0000000100047882 */ /* 0x000fe20000000000 */
[----:B------:R-:W-:Y:S01]  /*0a80*/  ELECT P0, URZ, PT ;  /* 0x0000000000ff782f */ /* 0x000fe20003800000 */
[----:B------:R-:W-:-:S04]  /*0a90*/  UIADD3 UR10, UPT, UPT, -UR4, 0x100000, URZ ;  /* 0x00100000040a7890 */ /* 0x000fc8000fffe1ff */
[----:B------:R-:W-:Y:S02]  /*0aa0*/  USHF.L.U32 UR11, UR10, 0xb, URZ ;  /* 0x0000000b0a0b7899 */ /* 0x000fe400080006ff */
[----:B------:R-:W-:Y:S02]  /*0ab0*/  USHF.L.U32 UR10, UR10, 0x1, URZ ;  /* 0x000000010a0a7899 */ /* 0x000fe400080006ff */
[----:B------:R-:W-:-:S04]  /*0ac0*/  UIADD3 UR12, UPT, UPT, -UR9, 0x100000, URZ ;  /* 0x00100000090c7890 */ /* 0x000fc8000fffe1ff */
[----:B------:R-:W-:Y:S02]  /*0ad0*/  USHF.L.U32 UR13, UR12, 0xb, URZ ;  /* 0x0000000b0c0d7899 */ /* 0x000fe400080006ff */
[----:B------:R-:W-:Y:S02]  /*0ae0*/  USHF.L.U32 UR12, UR12, 0x1, URZ ;  /* 0x000000010c0c7899 */ /* 0x000fe400080006ff */
[----:B-1----:R-:W-:Y:S01]  /*0af0*/  ULEA UR5, UR5, UR7, 0x18 ;  /* 0x0000000705057291 */ /* 0x002fe2000f8ec0ff */
[----:B------:R-:W1:Y:S11]  /*0b00*/  FENCE.VIEW.ASYNC.S ;  /* 0x00000000000073c6 */ /* 0x000e760000000000 */
[----:B-1----:R3:W1:Y:S01]  /*0b10*/  SYNCS.EXCH.64 URZ, [UR5+0x100], UR10 ;  /* 0x0001000a05ff75b2 */ /* 0x0026620008000100 */
[----:B------:R3:W1:Y:S01]  /*0b20*/  SYNCS.EXCH.64 URZ, [UR5+0x110], UR12 ;  /* 0x0001100c05ff75b2 */ /* 0x0006620008000100 */
[----:B------:R3:W1:Y:S01]  /*0b30*/  SYNCS.EXCH.64 URZ, [UR5+0x108], UR10 ;  /* 0x0001080a05ff75b2 */ /* 0x0006620008000100 */
[----:B------:R3:W1:Y:S02]  /*0b40*/  SYNCS.EXCH.64 URZ, [UR5+0x118], UR12 ;  /* 0x0001180c05ff75b2 */ /* 0x0006640008000100 */
[----:B---3--:R-:W-:Y:S01]  /*0b50*/  NOP ;  /* 0x0000000000007918 */ /* 0x008fe20000000000 */
.L_x_13:
[----:B------:R-:W3:Y:S01]  /*0b60*/  SHFL.IDX PT, R2, R69, RZ, 0x1f ;  /* 0x00001fff45027589 */ /* 0x000ee200000e0000 */
[----:B------:R-:W-:Y:S01]  /*0b70*/  NOP ;  /* 0x0000000000007918 */ /* 0x000fe20000000000 */
[----:B---3--:R-:W-:-:S13]  /*0b80*/  ISETP.NE.AND P0, PT, R2, 0x5, PT ;  /* 0x000000050200780c */ /* 0x008fda0003f05270 */
[----:B------:R-:W-:Y:S05]  /*0b90*/  @P0 BRA `(.L_x_14) ;  /* 0x0000000000580947 */ /* 0x000fea0003800000 */
[----:B-1----:R-:W1:Y:S01]  /*0ba0*/  S2UR UR7, SR_CgaCtaId ;  /* 0x00000000000779c3 */ /* 0x002e620000008800 */
        /* <DEDUP_REMOVED lines=12> */
[----:B-1----:R3:W1:Y:S01]  /*0c70*/  SYNCS.EXCH.64 URZ, [UR7+0x120], UR10 ;  /* 0x0001200a07ff75b2 */ /* 0x0026620008000100 */
[----:B------:R3:W1:Y:S01]  /*0c80*/  SYNCS.EXCH.64 URZ, [UR7+0x140], UR4 ;  /* 0x0001400407ff75b2 */ /* 0x0006620008000100 */
[----:B------:R3:W1:Y:S01]  /*0c90*/  SYNCS.EXCH.64 URZ, [UR7+0x128], UR10 ;  /* 0x0001280a07ff75b2 */ /* 0x0006620008000100 */
[----:B------:R3:W1:Y:S01]  /*0ca0*/  SYNCS.EXCH.64 URZ, [UR7+0x148], UR4 ;  /* 0x0001480407ff75b2 */ /* 0x0006620008000100 */
[----:B------:R3:W1:Y:S01]  /*0cb0*/  SYNCS.EXCH.64 URZ, [UR7+0x130], UR10 ;  /* 0x0001300a07ff75b2 */ /* 0x0006620008000100 */
[----:B------:R3:W1:Y:S01]  /*0cc0*/  SYNCS.EXCH.64 URZ, [UR7+0x150], UR4 ;  /* 0x0001500407ff75b2 */ /* 0x0006620008000100 */
[----:B------:R3:W1:Y:S01]  /*0cd0*/  SYNCS.EXCH.64 URZ, [UR7+0x138], UR10 ;  /* 0x0001380a07ff75b2 */ /* 0x0006620008000100 */
[----:B------:R3:W1:Y:S02]  /*0ce0*/  SYNCS.EXCH.64 URZ, [UR7+0x158], UR4 ;  /* 0x0001580407ff75b2 */ /* 0x0006640008000100 */
[----:B---3--:R-:W-:Y:S01]  /*0cf0*/  NOP ;  /* 0x0000000000007918 */ /* 0x008fe20000000000 */
.L_x_14:
        /* <DEDUP_REMOVED lines=18> */
.L_x_15:
[----:B-1----:R-:W1:Y:S01]  /*0e20*/  S2UR UR5, SR_CTAID.X ;  /* 0x00000000000579c3 */ /* 0x002e620000002500 */
[----:B------:R-:W-:-:S05]  /*0e30*/  CS2R.32 R63, SR_CgaSize ;  /* 0x00000000003f7805 */ /* 0x000fca0000008a00 */
[----:B------:R-:W-:-:S05]  /*0e40*/  IMAD R63, R63, -0xa0, RZ ;  /* 0xffffff603f3f7824 */ /* 0x000fca00078e02ff */
[----:B------:R-:W-:-:S14]  /*0e50*/  R2UR UR9, R63 ;  /* 0x000000003f0972ca */ /* 0x000fdc00000e0000 */
[----:B------:R-:W3:Y:S01]  /*0e60*/  LDCU UR9, c[0x0][UR9+0x2b0] ;  /* 0x00005600090977ac */ /* 0x000ee20008000800 */
[----:B------:R-:W-:Y:S01]  /*0e70*/  NOP ;  /* 0x0000000000007918 */ /* 0x000fe20000000000 */
[----:B------:R-:W-:-:S05]  /*0e80*/  CS2R.32 R63, SR_CgaSize ;  /* 0x00000000003f7805 */ /* 0x000fca0000008a00 */
[----:B------:R-:W-:-:S05]  /*0e90*/  IMAD R63, R63, -0xa0, RZ ;  /* 0xffffff603f3f7824 */ /* 0x000fca00078e02ff */
[----:B------:R-:W-:-:S14]  /*0ea0*/  R2UR UR7, R63 ;  /* 0x000000003f0772ca */ /* 0x000fdc00000e0000 */
[----:B------:R-:W2:Y:S01]  /*0eb0*/  LDCU UR7, c[0x0][UR7+0x2b4] ;  /* 0x00005680070777ac */ /* 0x000ea20008000800 */
[----:B------:R-:W4:Y:S08]  /*0ec0*/  S2UR UR4, SR_CTAID.Y ;  /* 0x00000000000479c3 */ /* 0x000f300000002600 */
[----:B------:R-:W2:Y:S01]  /*0ed0*/  LDC R10, c[0x0][0xb24] ;  /* 0x0002c900ff0a7b82 */ /* 0x000ea20000000800 */
[----:B-1----:R-:W-:-:S02]  /*0ee0*/  I2FP.F32.U32 R63, UR5 ;  /* 0x00000005003f7c45 */ /* 0x002fc40008201000 */
[----:B------:R-:W-:-:S05]  /*0ef0*/  CS2R.32 R3, SR_CgaSize ;  /* 0x0000000000037805 */ /* 0x000fca0000008a00 */
[----:B------:R-:W-:-:S06]  /*0f00*/  IMAD R3, R3, -0xa0, RZ ;  /* 0xffffff6003037824 */ /* 0x000fcc00078e02ff */
[----:B------:R-:W1:Y:S01]  /*0f10*/  LDC R3, c[0x0][R3+0x2a0] ;  /* 0x0000a80003037b82 */ /* 0x000e620000000800 */
[----:B------:R-:W-:Y:S01]  /*0f20*/  MOV R15, UR5 ;  /* 0x00000005000f7c02 */ /* 0x000fe20008000f00 */
[----:B---3--:R-:W-:Y:S01]  /*0f30*/  FMUL R63, R63, UR9 ;  /* 0x000000093f3f7c20 */ /* 0x008fe20008400000 */
[----:B----4-:R-:W-:Y:S02]  /*0f40*/  I2FP.F32.U32 R62, UR4 ;  /* 0x00000004003e7c45 */ /* 0x010fe40008201000 */
[----:B------:R-:W-:-:S05]  /*0f50*/  CS2R.32 R2, SR_CgaSize ;  /* 0x0000000000027805 */ /* 0x000fca0000008a00 */
[----:B------:R-:W-:-:S06]  /*0f60*/  IMAD R2, R2, -0xa0, RZ ;  /* 0xffffff6002027824 */ /* 0x000fcc00078e02ff */
[----:B------:R-:W3:Y:S01]  /*0f70*/  LDC R2, c[0x0][R2+0x2a4] ;  /* 0x0000a90002027b82 */ /* 0x000ee20000000800 */
[----:B------:R-:W-:Y:S01]  /*0f80*/  MOV R14, UR4 ;  /* 0x00000004000e7c02 */ /* 0x000fe20008000f00 */
[----:B------:R-:W4:Y:S01]  /*0f90*/  F2I.U32.TRUNC.NTZ R63, R63 ;  /* 0x0000003f003f7305 */ /* 0x000f22000020f000 */
[----:B--2---:R-:W-:-:S05]  /*0fa0*/  FMUL R62, R62, UR7 ;  /* 0x000000073e3e7c20 */ /* 0x004fca0008400000 */
[----:B------:R-:W-:Y:S01]  /*0fb0*/  BAR.SYNC.DEFER_BLOCKING 0x0 ;  /* 0x0000000000007b1d */ /* 0x000fe20000010000 */
[----:B------:R-:W-:-:S05]  /*0fc0*/  ISETP.GE.AND P0, PT, R10, 0x1, PT ;  /* 0x000000010a00780c */ /* 0x000fca0003f06270 */
[----:B------:R-:W2:Y:S02]  /*0fd0*/  F2I.U32.TRUNC.NTZ R62, R62 ;  /* 0x0000003e003e7305 */ /* 0x000ea4000020f000 */
[----:B------:R-:W3:Y:S01]  /*0fe0*/  S2UR UR36, SR_CTAID.Z ;  /* 0x00000000002479c3 */ /* 0x000ee20000002700 */
[----:B----4-:R-:W-:-:S05]  /*0ff0*/  IADD3 R63, PT, PT, -R63, RZ, RZ ;  /* 0x000000ff3f3f7210 */ /* 0x010fca0007ffe1ff */
[----:B-1----:R-:W-:Y:S01]  /*1000*/  IMAD R63, R3, R63, UR5 ;  /* 0x00000005033f7e24 */ /* 0x002fe2000f8e023f */
[----:B--2---:R-:W-:-:S05]  /*1010*/  IADD3 R62, PT, PT, -R62, RZ, RZ ;  /* 0x000000ff3e3e7210 */ /* 0x004fca0007ffe1ff */
[----:B---3--:R-:W-:Y:S01]  /*1020*/  IMAD R62, R2, R62, UR4 ;  /* 0x00000004023e7e24 */ /* 0x008fe2000f8e023e */
[----:B------:R-:W-:Y:S06]  /*1030*/  @!P0 BRA `(.L_x_16) ;  /* 0x0000000000b88947 */ /* 0x000fec0003800000 */
[----:B------:R-:W1:Y:S01]  /*1040*/  LDC.64 R4, c[0x0][0xb18] ;  /* 0x0002c600ff047b82 */ /* 0x000e620000000a00 */
[----:B------:R-:W-:-:S07]  /*1050*/  ISETP.NE.AND P0, PT, R10, 0x1, PT ;  /* 0x000000010a00780c */ /* 0x000fce0003f05270 */
[----:B------:R-:W2:Y:S08]  /*1060*/  LDC R9, c[0x0][0xb0c] ;  /* 0x0002c300ff097b82 */ /* 0x000eb00000000800 */
[----:B------:R-:W3:Y:S08]  /*1070*/  LDC R12, c[0x0][0x370] ;  /* 0x0000dc00ff0c7b82 */ /* 0x000ef00000000800 */
[----:B------:R-:W4:Y:S01]  /*1080*/  LDC R11, c[0x0][0x374] ;  /* 0x0000dd00ff0b7b82 */ /* 0x000f220000000800 */
[----:B-1----:R-:W-:-:S07]  /*1090*/  ISETP.NE.AND P1, PT, R4, 0x1, PT ;  /* 0x000000010400780c */ /* 0x002fce0003f25270 */
[----:B------:R-:W3:Y:S01]  /*10a0*/  LDC.64 R6, c[0x0][0xb10] ;  /* 0x0002c400ff067b82 */ /* 0x000ee20000000a00 */
[----:B--2---:R-:W-:-:S07]  /*10b0*/  ISETP.NE.AND P2, PT, R9, 0x1, PT ;  /* 0x000000010900780c */ /* 0x004fce0003f45270 */
[----:B------:R-:W1:Y:S08]  /*10c0*/  LDC R8, c[0x0][0xb20] ;  /* 0x0002c800ff087b82 */ /* 0x000e700000000800 */
[----:B------:R-:W2:Y:S01]  /*10d0*/  LDC.64 R2, c[0x0][0xb28] ;  /* 0x0002ca00ff027b82 */ /* 0x000ea20000000a00 */
[----:B----4-:R-:W-:-:S04]  /*10e0*/  IMAD.HI.U32 R13, R11, R5, RZ ;  /* 0x000000050b0d7227 */ /* 0x010fc800078e00ff */
[----:B------:R-:W-:-:S04]  /*10f0*/  IMAD.HI.U32 R5, R14, R5, RZ ;  /* 0x000000050e057227 */ /* 0x000fc800078e00ff */
[----:B---3--:R-:W-:-:S05]  /*1100*/  IMAD.HI.U32 R16, R12, R6, RZ ;  /* 0x000000060c107227 */ /* 0x008fca00078e00ff */
[-C--:B------:R-:W-:Y:S01]  /*1110*/  @P2 SHF.R.U32.HI R12, RZ, R7.reuse, R16 ;  /* 0x00000007ff0c2219 */ /* 0x080fe20000011610 */
[----:B------:R-:W-:Y:S01]  /*1120*/  IMAD.HI.U32 R16, R15, R6, RZ ;  /* 0x000000060f107227 */ /* 0x000fe200078e00ff */
[-C--:B-1----:R-:W-:Y:S02]  /*1130*/  @P1 SHF.R.U32.HI R11, RZ, R8.reuse, R13 ;  /* 0x00000008ff0b1219 */ /* 0x082fe4000001160d */
[----:B------:R-:W-:Y:S02]  /*1140*/  SHF.R.U32.HI R5, RZ, R8, R5 ;  /* 0x00000008ff057219 */ /* 0x000fe40000011605 */
[----:B------:R-:W-:Y:S02]  /*1150*/  SHF.R.U32.HI R16, RZ, R7, R16 ;  /* 0x00000007ff107219 */ /* 0x000fe40000011610 */
[----:B------:R-:W-:Y:S01]  /*1160*/  SEL R5, R14, R5, !P1 ;  /* 0x000000050e057207 */ /* 0x000fe20004800000 */
[----:B--2---:R-:W-:Y:S01]  /*1170*/  IMAD.HI.U32 R13, R11, R2, RZ ;  /* 0x000000020b0d7227 */ /* 0x004fe200078e00ff */
[----:B------:R-:W-:-:S03]  /*1180*/  SEL R16, R15, R16, !P2 ;  /* 0x000000100f107207 */ /* 0x000fc60005000000 */
[----:B------:R-:W-:Y:S01]  /*1190*/  IMAD.HI.U32 R6, R12, R2, RZ ;  /* 0x000000020c067227 */ /* 0x000fe200078e00ff */
[----:B------:R-:W-:-:S04]  /*11a0*/  @P0 SHF.R.U32.HI R11, RZ, R3, R13 ;  /* 0x00000003ff0b0219 */ /* 0x000fc8000001160d */
[----:B------:R-:W-:Y:S01]  /*11b0*/  @P0 SHF.R.U32.HI R12, RZ, R3, R6 ;  /* 0x00000003ff0c0219 */ /* 0x000fe20000011606 */
[----:B------:R-:W-:-:S04]  /*11c0*/  IMAD R11, R11, R10, RZ ;  /* 0x0000000a0b0b7224 */ /* 0x000fc800078e02ff */
[----:B------:R-:W-:Y:S01]  /*11d0*/  IMAD R6, R12, R10, RZ ;  /* 0x0000000a0c067224 */ /* 0x000fe200078e02ff */
[----:B------:R-:W-:-:S04]  /*11e0*/  ISETP.GE.AND P1, PT, R5, R11, PT ;  /* 0x0000000b0500720c */ /* 0x000fc80003f26270 */
[----:B------:R-:W-:Y:S01]  /*11f0*/  ISETP.GE.OR P1, PT, R16, R6, P1 ;  /* 0x000000061000720c */ /* 0x000fe20000f26670 */
[----:B------:R-:W-:-:S05]  /*1200*/  IMAD.HI.U32 R6, R5, R2, RZ ;  /* 0x0000000205067227 */ /* 0x000fca00078e00ff */
[----:B------:R-:W-:-:S04]  /*1210*/  SHF.R.U32.HI R6, RZ, R3, R6 ;  /* 0x00000003ff067219 */ /* 0x000fc80000011606 */
[----:B------:R-:W-:-:S03]  /*1220*/  SEL R6, R5, R6, !P0 ;  /* 0x0000000605067207 */ /* 0x000fc60004000000 */
[----:B------:R-:W-:Y:S01]  /*1230*/  @!P1 IMAD.HI.U32 R7, R16, R2, RZ ;  /* 0x0000000210079227 */ /* 0x000fe200078e00ff */
[----:B------:R-:W-:-:S04]  /*1240*/  IADD3 R2, PT, PT, -R6, RZ, RZ ;  /* 0x000000ff06027210 */ /* 0x000fc80007ffe1ff */
[----:B------:R-:W-:Y:S01]  /*1250*/  @!P1 SHF.R.U32.HI R3, RZ, R3, R7 ;  /* 0x00000003ff039219 */ /* 0x000fe20000011607 */
[----:B------:R-:W-:Y:S01]  /*1260*/  IMAD R2, R10, R2, R5 ;  /* 0x000000020a027224 */ /* 0x000fe200078e0205 */
[----:B------:R-:W-:Y:S02]  /*1270*/  IADD3 R7, PT, PT, -R5, RZ, RZ ;  /* 0x000000ff05077210 */ /* 0x000fe40007ffe1ff */
[----:B------:R-:W-:-:S03]  /*1280*/  @!P1 SEL R3, R16, R3, !P0 ;  /* 0x0000000310039207 */ /* 0x000fc60004000000 */
[----:B------:R-:W-:Y:S02]  /*1290*/  IMAD R7, R4, R7, R14 ;  /* 0x0000000704077224 */ /* 0x000fe400078e020e */
[--C-:B------:R-:W-:Y:S02]  /*12a0*/  @!P1 IMAD.IADD R6, R6, 0x1, -R3.reuse ;  /* 0x0000000106069824 */ /* 0x100fe400078e0a03 */
[----:B------:R-:W-:Y:S01]  /*12b0*/  @!P1 IMAD R3, R2, R12, R3 ;  /* 0x0000000c02039224 */ /* 0x000fe200078e0203 */
[----:B------:R-:W-:Y:S01]  /*12c0*/  IADD3 R2, PT, PT, -R16, RZ, RZ ;  /* 0x000000ff10027210 */ /* 0x000fe20007ffe1ff */
[----:B------:R-:W-:Y:S02]  /*12d0*/  @!P1 IMAD R5, R6, R10, R16 ;  /* 0x0000000a06059224 */ /* 0x000fe400078e0210 */
[----:B------:R-:W-:Y:S02]  /*12e0*/  @!P1 IMAD.MOV.U32 R16, RZ, RZ, R3 ;  /* 0x000000ffff109224 */ /* 0x000fe400078e0003 */
[----:B------:R-:W-:-:S02]  /*12f0*/  IMAD R2, R9, R2, R15 ;  /* 0x0000000209027224 */ /* 0x000fc400078e020f */
[----:B------:R-:W-:Y:S02]  /*1300*/  IMAD R14, R5, R4, R7 ;  /* 0x00000004050e7224 */ /* 0x000fe400078e0207 */
[----:B------:R-:W-:Y:S02]  /*1310*/  IMAD R15, R16, R9, R2 ;  /* 0x00000009100f7224 */ /* 0x000fe400078e0202 */
.L_x_16:
[----:B------:R-:W1:Y:S01]  /*1320*/  LDCU UR4, c[0x0][0xb30] ;  /* 0x00016600ff0477ac */ /* 0x000e620008000800 */
[----:B------:R-:W2:Y:S08]  /*1330*/  S2UR UR37, SR_CgaCtaId ;  /* 0x00000000002579c3 */ /* 0x000eb00000008800 */
[----:B------:R-:W3:Y:S01]  /*1340*/  LDC R26, c[0x0][0xb24] ;  /* 0x0002c900ff1a7b82 */ /* 0x000ee20000000800 */
[----:B-1----:R-:W-:-:S09]  /*1350*/  UISETP.NE.AND UP1, UPT, UR4, 0x1, UPT ;  /* 0x000000010400788c */ /* 0x002fd2000bf25270 */
[----:B--2---:R-:W-:Y:S05]  /*1360*/  BRA.U UP1, `(.L_x_17) ;  /* 0x0000000101407547 */ /* 0x004fea000b800000 */
[----:B------:R-:W1:Y:S08]  /*1370*/  LDC.64 R4, c[0x0][0xb10] ;  /* 0x0002c400ff047b82 */ /* 0x000e700000000a00 */
[----:B------:R-:W2:Y:S08]  /*1380*/  LDC.64 R2, c[0x0][0xb18] ;  /* 0x0002c600ff027b82 */ /* 0x000eb00000000a00 */
[----:B------:R-:W4:Y:S08]  /*1390*/  LDC R6, c[0x0][0xb20] ;  /* 0x0002c800ff067b82 */ /* 0x000f300000000800 */
[----:B------:R-:W3:Y:S01]  /*13a0*/  LDC R7, c[0x0][0xb0c] ;  /* 0x0002c300ff077b82 */ /* 0x000ee20000000800 */
[----:B-1----:R-:W-:-:S05]  /*13b0*/  IMAD.HI.U32 R4, R15, R4, RZ ;  /* 0x000000040f047227 */ /* 0x002fca00078e00ff */
[----:B------:R-:W-:Y:S01]  /*13c0*/  SHF.R.U32.HI R4, RZ, R5, R4 ;  /* 0x00000005ff047219 */ /* 0x000fe20000011604 */
[----:B--2---:R-:W-:Y:S01]  /*13d0*/  IMAD.HI.U32 R3, R14, R3, RZ ;  /* 0x000000030e037227 */ /* 0x004fe200078e00ff */
[----:B------:R-:W-:-:S04]  /*13e0*/  ISETP.NE.AND P0, PT, R2, 0x1, PT ;  /* 0x000000010200780c */ /* 0x000fc80003f05270 */
[----:B----4-:R-:W-:-:S04]  /*13f0*/  SHF.R.U32.HI R3, RZ, R6, R3 ;  /* 0x00000006ff037219 */ /* 0x010fc80000011603 */
[----:B------:R-:W-:Y:S02]  /*1400*/  SEL R3, R14, R3, !P0 ;  /* 0x000000030e037207 */ /* 0x000fe40004000000 */
[----:B---3--:R-:W-:-:S04]  /*1410*/  ISETP.NE.AND P1, PT, R7, 0x1, PT ;  /* 0x000000010700780c */ /* 0x008fc80003f25270 */
[----:B------:R-:W-:-:S05]  /*1420*/  SEL R4, R15, R4, !P1 ;  /* 0x000000040f047207 */ /* 0x000fca0004800000 */
[----:B------:R-:W-:Y:S02]  /*1430*/  IMAD.IADD R5, R3, 0x1, -R4 ;  /* 0x0000000103057824 */ /* 0x000fe400078e0a04 */
[----:B------:R-:W-:Y:S02]  /*1440*/  IMAD.IADD R3, R4, 0x1, -R3 ;  /* 0x0000000104037824 */ /* 0x000fe400078e0a03 */
[----:B------:R-:W-:Y:S02]  /*1450*/  IMAD R15, R5, R7, R15 ;  /* 0x00000007050f7224 */ /* 0x000fe400078e020f */
[----:B------:R-:W-:-:S07]  /*1460*/  IMAD R14, R3, R2, R14 ;  /* 0x00000002030e7224 */ /* 0x000fce00078e020e */
.L_x_17:
[----:B------:R-:W-:Y:S01]  /*1470*/  BAR.SYNC.DEFER_BLOCKING 0x0 ;  /* 0x0000000000007b1d */ /* 0x000fe20000010000 */
[----:B------:R-:W-:Y:S01]  /*1480*/  UISETP.NE.AND UP1, UPT, UR8, 0x2, UPT ;  /* 0x000000020800788c */ /* 0x000fe2000bf25270 */
[----:B------:R-:W-:Y:S02]  /*1490*/  ISETP.NE.OR P5, PT, R0, 0x2, !P5 ;  /* 0x000000020000780c */ /* 0x000fe40006fa5670 */
[----:B------:R-:W-:-:S06]  /*14a0*/  LOP3.LUT R2, R75, 0x1f, RZ, 0xc0, !PT ;  /* 0x0000001f4b027812 */ /* 0x000fcc00078ec0ff */
[----:B------:R-:W-:Y:S05]  /*14b0*/  BRA.U UP1, `(.L_x_18) ;  /* 0x0000001501a47547 */ /* 0x000fea000b800000 */
[----:B------:R-:W1:Y:S01]  /*14c0*/  LDCU UR13, c[0x0][0x38c] ;  /* 0x00007180ff0d77ac */ /* 0x000e620008000800 */
[----:B------:R-:W2:Y:S01]  /*14d0*/  LDC R8, c[0x0][0x370] ;  /* 0x0000dc00ff087b82 */ /* 0x000ea20000000800 */
[----:B------:R-:W-:Y:S01]  /*14e0*/  PLOP3.LUT P1, PT, PT, PT, UP2, 0x80, 0x8 ;  /* 0x000000000008781c */ /* 0x000fe20003f2f028 */
[----:B------:R-:W-:Y:S01]  /*14f0*/  IMAD.MOV.U32 R17, RZ, RZ, 0x1 ;  /* 0x00000001ff117424 */ /* 0x000fe200078e00ff */
[----:B------:R-:W-:Y:S01]  /*1500*/  ISETP.EQ.OR P4, PT, R2, RZ, P5 ;  /* 0x000000ff0200720c */ /* 0x000fe20002f82670 */
[----:B------:R-:W-:Y:S01]  /*1510*/  IMAD.MOV.U32 R16, RZ, RZ, RZ ;  /* 0x000000ffff107224 */ /* 0x000fe200078e00ff */
[----:B------:R-:W-:Y:S02]  /*1520*/  PLOP3.LUT P1, PT, P1, PT, PT, 0x8, 0x80 ;  /* 0x000000000080781c */ /* 0x000fe40000f2e170 */
[----:B------:R-:W-:Y:S01]  /*1530*/  CS2R R12, SRZ ;  /* 0x00000000000c7805 */ /* 0x000fe2000001ff00 */
[----:B------:R-:W-:Y:S01]  /*1540*/  IMAD.MOV.U32 R11, RZ, RZ, 0x1 ;  /* 0x00000001ff0b7424 */ /* 0x000fe200078e00ff */
[----:B------:R-:W4:Y:S01]  /*1550*/  LDC R0, c[0x0][0x374] ;  /* 0x0000dd00ff007b82 */ /* 0x000f220000000800 */
[----:B------:R-:W2:Y:S01]  /*1560*/  LDCU.64 UR22, c[0x0][0x348] ;  /* 0x00006900ff1677ac */ /* 0x000ea20008000a00 */
[----:B------:R-:W-:Y:S01]  /*1570*/  UMOV UR6, URZ ;  /* 0x000000ff00067c82 */ /* 0x000fe20008000000 */
[----:B-1----:R-:W-:-:S04]  /*1580*/  UIADD3 UR5, UPT, UPT, UR13, 0x1f, URZ ;  /* 0x0000001f0d057890 */ /* 0x002fc8000fffe0ff */
[----:B------:R-:W-:-:S04]  /*1590*/  USHF.R.S32.HI UR4, URZ, 0x1f, UR5 ;  /* 0x0000001fff047899 */ /* 0x000fc80008011405 */
[----:B------:R-:W-:-:S04]  /*15a0*/  ULEA.HI UR4, UR4, UR5, URZ, 0x5 ;  /* 0x0000000504047291 */ /* 0x000fc8000f8f28ff */
[----:B------:R-:W-:Y:S02]  /*15b0*/  USHF.R.S32.HI UR15, URZ, 0x5, UR4 ;  /* 0x00000005ff0f7899 */ /* 0x000fe40008011404 */
[----:B------:R-:W-:Y:S02]  /*15c0*/  UIADD3 UR4, UPT, UPT, UR13, -0x1, URZ ;  /* 0xffffffff0d047890 */ /* 0x000fe4000fffe0ff */
[----:B------:R-:W-:Y:S02]  /*15d0*/  UISETP.LT.U32.AND UP0, UPT, UR15, 0xc, UPT ;  /* 0x0000000c0f00788c */ /* 0x000fe4000bf01070 */
[----:B------:R-:W-:Y:S02]  /*15e0*/  UISETP.GE.U32.AND UP1, UPT, UR4, -0x3f, UPT ;  /* 0xffffffc10400788c */ /* 0x000fe4000bf26070 */
[----:B------:R-:W-:Y:S02]  /*15f0*/  USEL UR14, UR15, 0xc, UP0 ;  /* 0x0000000c0f0e7887 */ /* 0x000fe40008000000 */
[----:B------:R-:W-:-:S02]  /*1600*/  UIADD3 UR13, UPT, UPT, UR13, 0x3e, URZ ;  /* 0x0000003e0d0d7890 */ /* 0x000fc4000fffe0ff */
[----:B------:R-:W-:Y:S02]  /*1610*/  UIADD3 UR5, UPT, UPT, UR14, -0x1, URZ ;  /* 0xffffffff0e057890 */ /* 0x000fe4000fffe0ff */
[----:B------:R-:W-:-:S03]  /*1620*/  UIADD3 UR7, UPT, UPT, UR15, -UR14, URZ ;  /* 0x8000000e0f077290 */ /* 0x000fc6000fffe0ff */
[----:B------:R-:W-:-:S04]  /*1630*/  @UP1 UIADD3 UR5, UPT, UPT, UR14, URZ, URZ ;  /* 0x000000ff0e051290 */ /* 0x000fc8000fffe0ff */
[----:B--2---:R-:W-:-:S12]  /*1640*/  UIADD3 UR5, UPT, UPT, UR5, 0x1, URZ ;  /* 0x0000000105057890 */ /* 0x004fd8000fffe0ff */
.L_x_36:
[----:B------:R-:W-:Y:S01]  /*1650*/  UISETP.NE.AND UP0, UPT, UR37, URZ, UPT ;  /* 0x000000ff2500728c */ /* 0x000fe2000bf05270 */
[----:B------:R-:W1:Y:S08]  /*1660*/  S2UR UR37, SR_CgaCtaId ;  /* 0x00000000002579c3 */ /* 0x000e700000008800 */
[----:B------:R-:W-:Y:S05]  /*1670*/  BRA.U UP0, `(.L_x_19) ;  /* 0x0000000100347547 */ /* 0x000fea000b800000 */
[----:B------:R-:W2:Y:S01]  /*1680*/  S2R R2, SR_CgaCtaId ;  /* 0x0000000000027919 */ /* 0x000ea20000008800 */
[----:B------:R-:W-:-:S04]  /*1690*/  MOV R3, 0x400 ;  /* 0x0000040000037802 */ /* 0x000fc80000000f00 */
[----:B--2---:R-:W-:Y:S02]  /*16a0*/  LEA R2, R2, R3, 0x18 ;  /* 0x0000000302027211 */ /* 0x004fe400078ec0ff */
[----:B------:R-:W-:-:S03]  /*16b0*/  SHF.L.U32 R3, R11, 0x1f, RZ ;  /* 0x0000001f0b037819 */ /* 0x000fc600000006ff */
[----:B------:R-:W-:-:S04]  /*16c0*/  IMAD R2, R12, 0x8, R2 ;  /* 0x000000080c027824 */ /* 0x000fc800078e0202 */
[----:B------:R-:W2:Y:S02]  /*16d0*/  SYNCS.PHASECHK.TRANS64.TRYWAIT P0, [R2+URZ+0x170], R3 ;  /* 0x00017003020075a7 */ /* 0x000ea400080011ff */
[----:B--2---:R-:W-:Y:S05]  /*16e0*/  @!P0 BRA `(.L_x_20) ;  /* 0x0000005800e88947 */ /* 0x004fea0003800000 */
.L_x_124:
[----:B------:R-:W-:Y:S01]  /*16f0*/  VIADD R12, R12, 0x1 ;  /* 0x000000010c0c7836 */ /* 0x000fe20000000000 */
[----:B------:R2:W-:Y:S04]  /*1700*/  SYNCS.ARRIVE.TRANS64.A1T0 RZ, [R2+URZ+0x160], RZ ;  /* 0x000160ff02ff79a7 */ /* 0x0005e800081000ff */
[----:B------:R-:W-:-:S04]  /*1710*/  ISETP.NE.AND P0, PT, R12, 0x2, PT ;  /* 0x000000020c00780c */ /* 0x000fc80003f05270 */
[----:B------:R-:W-:Y:S02]  /*1720*/  SEL R12, R12, RZ, P0 ;  /* 0x000000ff0c0c7207 */ /* 0x000fe40000000000 */
[----:B--2---:R-:W-:-:S04]  /*1730*/  SEL R2, RZ, 0x1, P0 ;  /* 0x00000001ff027807 */ /* 0x004fc80000000000 */
[----:B------:R-:W-:-:S07]  /*1740*/  LOP3.LUT R11, R11, R2, RZ, 0x3c, !PT ;  /* 0x000000020b0b7212 */ /* 0x000fce00078e3cff */
.L_x_19:
[----:B------:R-:W-:Y:S01]  /*1750*/  UMOV UR4, 0x400 ;  /* 0x0000040000047882 */ /* 0x000fe20000000000 */
[----:B------:R-:W-:Y:S01]  /*1760*/  SHF.L.U32 R2, R17, 0x1f, RZ ;  /* 0x0000001f11027819 */ /* 0x000fe200000006ff */
[----:B-1----:R-:W-:Y:S01]  /*1770*/  ULEA UR4, UR37, UR4, 0x18 ;  /* 0x0000000425047291 */ /* 0x002fe2000f8ec0ff */
[----:B------:R-:W-:Y:S01]  /*1780*/  R2UR UR34, R15 ;  /* 0x000000000f2272ca */ /* 0x000fe200000e0000 */
[----:B------:R-:W-:Y:S01]  /*1790*/  UISETP.GE.U32.AND UP0, UPT, UR13, 0x3f, UPT ;  /* 0x0000003f0d00788c */ /* 0x000fe2000bf06070 */
[----:B------:R-:W-:Y:S01]  /*17a0*/  R2UR UR11, R14 ;  /* 0x000000000e0b72ca */ /* 0x000fe200000e0000 */
[----:B------:R-:W-:Y:S01]  /*17b0*/  ULEA UR8, UR6, UR4, 0x3 ;  /* 0x0000000406087291 */ /* 0x000fe2000f8e18ff */
[----:B------:R-:W-:-:S08]  /*17c0*/  UMOV UR21, URZ ;  /* 0x000000ff00157c82 */ /* 0x000fd00008000000 */
[----:B------:R1:W2:Y:S01]  /*17d0*/  SYNCS.PHASECHK.TRANS64.TRYWAIT P0, [UR8+0x60], R2 ;  /* 0x00006002ff0075a7 */ /* 0x0002a20008001108 */
[----:B------:R-:W-:Y:S02]  /*17e0*/  USHF.L.U32 UR34, UR34, 0x6, URZ ;  /* 0x0000000622227899 */ /* 0x000fe400080006ff */
[----:B------:R-:W-:Y:S01]  /*17f0*/  USHF.L.U32 UR11, UR11, 0x6, URZ ;  /* 0x000000060b0b7899 */ /* 0x000fe200080006ff */
[----:B------:R-:W-:Y:S11]  /*1800*/  BRA.U !UP0, `(.L_x_21) ;  /* 0x0000000108bc7547 */ /* 0x000ff6000b800000 */
[----:B------:R-:W-:Y:S01]  /*1810*/  UIADD3 UR18, UPT, UPT, UR34, 0x20, URZ ;  /* 0x0000002022127890 */ /* 0x000fe2000fffe0ff */
[----:B------:R-:W-:Y:S01]  /*1820*/  UMOV UR24, URZ ;  /* 0x000000ff00187c82 */ /* 0x000fe20008000000 */
[----:B------:R-:W-:-:S10]  /*1830*/  UMOV UR25, UR6 ;  /* 0x0000000600197c82 */ /* 0x000fd40008000000 */
.L_x_26:
[----:B-1----:R-:W-:Y:S01]  /*1840*/  ULEA UR33, UR25, UR4, 0x3 ;  /* 0x0000000419217291 */ /* 0x002fe2000f8e18ff */
[----:B--2---:R-:W-:Y:S01]  /*1850*/  @!P5 MOV R3, 0x4000 ;  /* 0x000040000003d802 */ /* 0x004fe20000000f00 */
[----:B--2---:R-:W-:Y:S10]  /*1860*/  @P0 BRA `(.L_x_22) ;  /* 0x00000000000c0947 */ /* 0x004ff40003800000 */
[----:B------:R-:W-:-:S04]  /*1870*/  SHF.L.U32 R4, R17, 0x1f, RZ ;  /* 0x0000001f11047819 */ /* 0x000fc800000006ff */
[----:B------:R-:W2:Y:S02]  /*1880*/  SYNCS.PHASECHK.TRANS64.TRYWAIT P0, [UR33+0x60], R4 ;  /* 0x00006004ff0075a7 */ /* 0x000ea40008001121 */
[----:B--2---:R-:W-:Y:S05]  /*1890*/  @!P0 BRA `(.L_x_23) ;  /* 0x0000005800908947 */ /* 0x004fea0003800000 */
.L_x_22:
[----:B------:R2:W-:Y:S01]  /*18a0*/  @!P5 SYNCS.ARRIVE.TRANS64 RZ, [UR33], R3 ;  /* 0x00000003ffffd9a7 */ /* 0x0005e20008000021 */
[----:B------:R-:W-:Y:S04]  /*18b0*/  BSSY.RECONVERGENT B0, `(.L_x_24) ;  /* 0x0000003000007945 */ /* 0x000fe80003800200 */
[----:B------:R-:W-:Y:S05]  /*18c0*/  @P4 BRA `(.L_x_25) ;  /* 0x0000000000044947 */ /* 0x000fea0003800000 */
[----:B------:R-:W-:Y:S05]  /*18d0*/  BPT.TRAP 0x1 ;  /* 0x000000040000795c */ /* 0x000fea0000300000 */
.L_x_25:
[----:B------:R-:W-:Y:S05]  /*18e0*/  BSYNC.RECONVERGENT B0 ;  /* 0x0000000000007941 */ /* 0x000fea0003800200 */
.L_x_24:
[----:B------:R-:W-:Y:S02]  /*18f0*/  UIADD3 UR6, UPT, UPT, UR25, 0x1, URZ ;  /* 0x0000000119067890 */ /* 0x000fe4000fffe0ff */
[----:B------:R-:W-:Y:S02]  /*1900*/  UIADD3 UR30, UP1, UPT, UR22, 0x80, URZ ;  /* 0x00000080161e7890 */ /* 0x000fe4000ff3e0ff */
[----:B------:R-:W-:Y:S02]  /*1910*/  UISETP.NE.AND UP0, UPT, UR6, 0xc, UPT ;  /* 0x0000000c0600788c */ /* 0x000fe4000bf05270 */
[----:B------:R-:W-:Y:S02]  /*1920*/  USHF.L.U32 UR35, UR24, 0x5, URZ ;  /* 0x0000000518237899 */ /* 0x000fe400080006ff */
[----:B------:R-:W-:Y:S02]  /*1930*/  USEL UR9, URZ, 0x1, UP0 ;  /* 0x00000001ff097887 */ /* 0x000fe40008000000 */
[----:B------:R-:W-:-:S02]  /*1940*/  USEL UR6, UR6, URZ, UP0 ;  /* 0x000000ff06067287 */ /* 0x000fc40008000000 */
[----:B------:R-:W-:Y:S02]  /*1950*/  UIADD3 UR28, UP0, UPT, UR22, 0x180, URZ ;  /* 0x00000180161c7890 */ /* 0x000fe4000ff1e0ff */
[----:B------:R-:W-:Y:S01]  /*1960*/  ULEA UR8, UR6, UR4, 0x3 ;  /* 0x0000000406087291 */ /* 0x000fe2000f8e18ff */
[----:B------:R-:W-:Y:S01]  /*1970*/  LOP3.LUT R17, R17, UR9, RZ, 0x3c, !PT ;  /* 0x0000000911117c12 */ /* 0x000fe2000f8e3cff */
[----:B------:R-:W-:Y:S02]  /*1980*/  UIADD3.X UR31, UPT, UPT, URZ, UR23, URZ, UP1, !UPT ;  /* 0x00000017ff1f7290 */ /* 0x000fe40008ffe4ff */
[----:B------:R-:W-:Y:S01]  /*1990*/  UIADD3.X UR29, UPT, UPT, URZ, UR23, URZ, UP0, !UPT ;  /* 0x00000017ff1d7290 */ /* 0x000fe200087fe4ff */
[----:B-1----:R-:W-:Y:S01]  /*19a0*/  SHF.L.U32 R2, R17, 0x1f, RZ ;  /* 0x0000001f11027819 */ /* 0x002fe200000006ff */
[----:B------:R-:W-:Y:S01]  /*19b0*/  UMOV UR26, 0x0 ;  /* 0x00000000001a7882 */ /* 0x000fe20000000000 */
[----:B------:R-:W-:Y:S01]  /*19c0*/  UMOV UR27, 0x10000000 ;  /* 0x10000000001b7882 */ /* 0x000fe20000000000 */
[----:B------:R-:W-:Y:S01]  /*19d0*/  UMOV UR17, UR33 ;  /* 0x0000002100117c82 */ /* 0x000fe20008000000 */
[----:B------:R1:W1:Y:S01]  /*19e0*/  SYNCS.PHASECHK.TRANS64.TRYWAIT P0, [UR8+0x60], R2 ;  /* 0x00006002ff0075a7 */ /* 0x0002620008001108 */
[----:B------:R-:W-:Y:S01]  /*19f0*/  ULEA UR8, UR25, UR4, 0xd ;  /* 0x0000000419087291 */ /* 0x000fe2000f8e68ff */
[----:B------:R-:W-:Y:S01]  /*1a00*/  UMOV UR20, UR36 ;  /* 0x0000002400147c82 */ /* 0x000fe20008000000 */
[----:B------:R-:W-:-:S02]  /*1a10*/  UMOV UR19, UR35 ;  /* 0x0000002300137c82 */ /* 0x000fc40008000000 */
[----:B------:R-:W-:Y:S02]  /*1a20*/  UIADD3 UR32, UPT, UPT, UR8, 0x6800, URZ ;  /* 0x0000680008207890 */ /* 0x000fe4000fffe0ff */
[----:B------:R-:W-:Y:S02]  /*1a30*/  UIADD3 UR16, UPT, UPT, UR8, 0x7800, URZ ;  /* 0x0000780008107890 */ /* 0x000fe4000fffe0ff */
[----:B------:R-:W-:Y:S01]  /*1a40*/  UIADD3 UR8, UPT, UPT, UR8, 0x1e800, URZ ;  /* 0x0001e80008087890 */ /* 0x000fe2000fffe0ff */
[----:B------:R-:W-:Y:S01]  /*1a50*/  UMOV UR12, UR36 ;  /* 0x00000024000c7c82 */ /* 0x000fe20008000000 */
[----:B------:R-:W-:Y:S01]  /*1a60*/  UMOV UR9, UR33 ;  /* 0x0000002100097c82 */ /* 0x000fe20008000000 */
[----:B------:R-:W-:Y:S02]  /*1a70*/  UMOV UR10, UR35 ;  /* 0x00000023000a7c82 */ /* 0x000fe40008000000 */
[----:B------:R1:W-:Y:S01]  /*1a80*/  UTMALDG.3D [UR32], [UR30], desc[UR26] ;  /* 0x00001a201e0075b4 */ /* 0x0003e20008011000 */
[----:B------:R-:W-:Y:S01]  /*1a90*/  UIADD3 UR24, UPT, UPT, UR24, 0x1, URZ ;  /* 0x0000000118187890 */ /* 0x000fe2000fffe0ff */
[----:B------:R-:W-:Y:S01]  /*1aa0*/  UMOV UR21, UR5 ;  /* 0x0000000500157c82 */ /* 0x000fe20008000000 */
[----:B------:R-:W-:-:S02]  /*1ab0*/  UMOV UR25, UR6 ;  /* 0x0000000600197c82 */ /* 0x000fc40008000000 */
[----:B------:R-:W-:Y:S01]  /*1ac0*/  UISETP.NE.AND UP0, UPT, UR24, UR5, UPT ;  /* 0x000000051800728c */ /* 0x000fe2000bf05270 */
[----:B------:R1:W-:Y:S01]  /*1ad0*/  UTMALDG.3D [UR16], [UR30], desc[UR26] ;  /* 0x00001a101e0075b4 */ /* 0x0003e20008011000 */
[----:B------:R1:W-:Y:S07]  /*1ae0*/  UTMALDG.3D [UR8], [UR28], desc[UR26] ;  /* 0x00001a081c0075b4 */ /* 0x0003ee0008011000 */
[----:B------:R-:W-:Y:S05]  /*1af0*/  BRA.U UP0, `(.L_x_26) ;  /* 0xfffffffd00507547 */ /* 0x000fea000b83ffff */
.L_x_21:
[----:B-1----:R-:W-:Y:S01]  /*1b00*/  ULEA UR8, UR6, UR4, 0x3 ;  /* 0x0000000406087291 */ /* 0x002fe2000f8e18ff */
[----:B------:R-:W-:Y:S01]  /*1b10*/  SHF.L.U32 R2, R17, 0x1f, RZ ;  /* 0x0000001f11027819 */ /* 0x000fe200000006ff */
[----:B------:R-:W-:Y:S01]  /*1b20*/  @!P1 SYNCS.ARRIVE.TRANS64.A1T0 RZ, [UR4+0xf8], RZ ;  /* 0x0000f8ffffff99a7 */ /* 0x000fe20008100004 */
[----:B------:R-:W-:-:S06]  /*1b30*/  UISETP.GT.AND UP0, UPT, UR15, UR14, UPT ;  /* 0x0000000e0f00728c */ /* 0x000fcc000bf04270 */
[----:B--2---:R1:W2:Y:S03]  /*1b40*/  SYNCS.PHASECHK.TRANS64.TRYWAIT P0, [UR8+0x60], R2 ;  /* 0x00006002ff0075a7 */ /* 0x0042a60008001108 */
[----:B------:R-:W-:Y:S05]  /*1b50*/  BRA.U !UP0, `(.L_x_27) ;  /* 0x0000000108c07547 */ /* 0x000fea000b800000 */
[----:B------:R-:W-:Y:S02]  /*1b60*/  UIADD3 UR29, UPT, UPT, UR7, UR21, URZ ;  /* 0x00000015071d7290 */ /* 0x000fe4000fffe0ff */
[----:B------:R-:W-:Y:S01]  /*1b70*/  UIADD3 UR18, UPT, UPT, UR34, 0x20, URZ ;  /* 0x0000002022127890 */ /* 0x000fe2000fffe0ff */
[----:B------:R-:W-:-:S11]  /*1b80*/  UMOV UR35, UR6 ;  /* 0x0000000600237c82 */ /* 0x000fd60008000000 */
.L_x_32:
[----:B-1----:R-:W-:Y:S01]  /*1b90*/  ULEA UR25, UR35, UR4, 0x3 ;  /* 0x0000000423197291 */ /* 0x002fe2000f8e18ff */
[----:B--2---:R-:W-:Y:S01]  /*1ba0*/  @!P5 MOV R3, 0x4000 ;  /* 0x000040000003d802 */ /* 0x004fe20000000f00 */
[----:B--2---:R-:W-:Y:S10]  /*1bb0*/  @P0 BRA `(.L_x_28) ;  /* 0x00000000000c0947 */ /* 0x004ff40003800000 */
[----:B------:R-:W-:-:S04]  /*1bc0*/  SHF.L.U32 R4, R17, 0x1f, RZ ;  /* 0x0000001f11047819 */ /* 0x000fc800000006ff */
[----:B------:R-:W2:Y:S02]  /*1bd0*/  SYNCS.PHASECHK.TRANS64.TRYWAIT P0, [UR25+0x60], R4 ;  /* 0x00006004ff0075a7 */ /* 0x000ea40008001119 */
[----:B--2---:R-:W-:Y:S05]  /*1be0*/  @!P0 BRA `(.L_x_29) ;  /* 0x0000005400d48947 */ /* 0x004fea0003800000 */
.L_x_28:
[----:B------:R2:W-:Y:S01]  /*1bf0*/  @!P5 SYNCS.ARRIVE.TRANS64 RZ, [UR25], R3 ;  /* 0x00000003ffffd9a7 */ /* 0x0005e20008000019 */
[----:B------:R-:W-:Y:S04]  /*1c00*/  BSSY.RECONVERGENT B0, `(.L_x_30) ;  /* 0x0000003000007945 */ /* 0x000fe80003800200 */
[----:B------:R-:W-:Y:S05]  /*1c10*/  @P4 BRA `(.L_x_31) ;  /* 0x0000000000044947 */ /* 0x000fea0003800000 */
[----:B------:R-:W-:Y:S05]  /*1c20*/  BPT.TRAP 0x1 ;  /* 0x000000040000795c */ /* 0x000fea0000300000 */
.L_x_31:
[----:B------:R-:W-:Y:S05]  /*1c30*/  BSYNC.RECONVERGENT B0 ;  /* 0x0000000000007941 */ /* 0x000fea0003800200 */
.L_x_30:
        /* <DEDUP_REMOVED lines=24> */
[----:B------:R-:W-:Y:S01]  /*1dc0*/  UMOV UR12, UR36 ;  /* 0x00000024000c7c82 */ /* 0x000fe20008000000 */
[----:B------:R-:W-:Y:S01]  /*1dd0*/  UMOV UR9, UR25 ;  /* 0x0000001900097c82 */ /* 0x000fe20008000000 */
[----:B------:R1:W-:Y:S01]  /*1de0*/  UTMALDG.3D [UR24], [UR38], desc[UR30] ;  /* 0x00001e18260075b4 */ /* 0x0003e20008011000 */
[----:B------:R-:W-:Y:S01]  /*1df0*/  UMOV UR10, UR27 ;  /* 0x0000001b000a7c82 */ /* 0x000fe20008000000 */
[----:B------:R-:W-:Y:S01]  /*1e00*/  UIADD3 UR21, UPT, UPT, UR21, 0x1, URZ ;  /* 0x0000000115157890 */ /* 0x000fe2000fffe0ff */
[----:B------:R-:W-:-:S03]  /*1e10*/  UMOV UR35, UR6 ;  /* 0x0000000600237c82 */ /* 0x000fc60008000000 */
[----:B------:R-:W-:Y:S01]  /*1e20*/  UISETP.NE.AND UP0, UPT, UR21, UR29, UPT ;  /* 0x0000001d1500728c */ /* 0x000fe2000bf05270 */
[----:B------:R1:W-:Y:S01]  /*1e30*/  UTMALDG.3D [UR16], [UR38], desc[UR30] ;  /* 0x00001e10260075b4 */ /* 0x0003e20008011000 */
[----:B------:R1:W-:Y:S07]  /*1e40*/  UTMALDG.3D [UR8], [UR32], desc[UR30] ;  /* 0x00001e08200075b4 */ /* 0x0003ee0008011000 */
[----:B------:R-:W-:Y:S05]  /*1e50*/  BRA.U UP0, `(.L_x_32) ;  /* 0xfffffffd004c7547 */ /* 0x000fea000b83ffff */
.L_x_27:
[C---:B-1----:R-:W-:Y:S01]  /*1e60*/  LEA R2, R16.reuse, UR4, 0x3 ;  /* 0x0000000410027c11 */ /* 0x042fe2000f8e18ff */
[----:B------:R-:W-:Y:S01]  /*1e70*/  NOP ;  /* 0x0000000000007918 */ /* 0x000fe20000000000 */
[----:B--2---:R-:W-:Y:S02]  /*1e80*/  SHF.L.U32 R3, R13, 0x1f, RZ ;  /* 0x0000001f0d037819 */ /* 0x004fe400000006ff */
[----:B------:R-:W-:Y:S02]  /*1e90*/  LEA R4, R16, UR4, 0x4 ;  /* 0x0000000410047c11 */ /* 0x000fe4000f8e20ff */
[----:B------:R-:W1:Y:S02]  /*1ea0*/  SYNCS.PHASECHK.TRANS64.TRYWAIT P0, [R2+URZ+0x100], R3 ;  /* 0x00010003020075a7 */ /* 0x000e6400080011ff */
[----:B-1----:R-:W-:Y:S05]  /*1eb0*/  @!P0 BRA `(.L_x_33) ;  /* 0x0000005400388947 */ /* 0x002fea0003800000 */
.L_x_127:
[----:B------:R-:W2:Y:S01]  /*1ec0*/  LDS.128 R4, [R4+0x190] ;  /* 0x0001900004047984 */ /* 0x000ea20000000c00 */
[----:B---3--:R-:W-:Y:S01]  /*1ed0*/  ISETP.GE.AND P0, PT, R26, 0x1, PT ;  /* 0x000000011a00780c */ /* 0x008fe20003f06270 */
[----:B-1----:R-:W-:Y:S01]  /*1ee0*/  VIADD R2, R2, 0x110 ;  /* 0x0000011002027836 */ /* 0x002fe20000000000 */
[----:B------:R-:W-:Y:S01]  /*1ef0*/  @!PT LDS RZ, [RZ] ;  /* 0x00000000fffff984 */ /* 0x000fe20000000800 */
[----:B------:R-:W-:Y:S01]  /*1f00*/  @!PT LDS RZ, [RZ] ;  /* 0x00000000fffff984 */ /* 0x000fe20000000800 */
[----:B------:R-:W-:Y:S01]  /*1f10*/  @!PT LDS RZ, [RZ] ;  /* 0x00000000fffff984 */ /* 0x000fe20000000800 */
[----:B------:R-:W-:Y:S01]  /*1f20*/  @!PT LDS RZ, [RZ] ;  /* 0x00000000fffff984 */ /* 0x000fe20000000800 */
[----:B------:R1:W-:Y:S06]  /*1f30*/  MEMBAR.ALL.CTA ;  /* 0x0000000000007992 */ /* 0x0003ec0000008000 */
[----:B-1----:R-:W1:Y:S01]  /*1f40*/  FENCE.VIEW.ASYNC.S ;  /* 0x00000000000073c6 */ /* 0x002e620000000000 */
[----:B------:R-:W-:-:S04]  /*1f50*/  PRMT R2, RZ, 0x654, R2 ;  /* 0x00000654ff027816 */ /* 0x000fc80000000002 */
[----:B-1----:R1:W-:Y:S01]  /*1f60*/  SYNCS.ARRIVE.TRANS64.RED.A1T0 RZ, [R2+URZ], RZ ;  /* 0x000000ff02ff79a7 */ /* 0x0023e200081004ff */
[----:B--2---:R-:W-:-:S13]  /*1f70*/  LOP3.LUT P2, RZ, R6, 0x1, RZ, 0xc0, !PT ;  /* 0x0000000106ff7812 */ /* 0x004fda000784c0ff */
[----:B------:R-:W-:Y:S01]  /*1f80*/  @P2 SHF.R.U32.HI R3, RZ, 0x10, R5 ;  /* 0x00000010ff032819 */ /* 0x000fe20000011605 */
[----:B------:R-:W-:Y:S01]  /*1f90*/  VOTEU.ANY UP0, P2 ;  /* 0x0000000000ff7886 */ /* 0x000fe20001000100 */
[----:B------:R-:W-:Y:S02]  /*1fa0*/  @P2 MOV R10, R4 ;  /* 0x00000004000a2202 */ /* 0x000fe40000000f00 */
[----:B------:R-:W-:Y:S02]  /*1fb0*/  @P2 R2UR.BROADCAST UR8, R3 ;  /* 0x00000000030822ca */ /* 0x000fe400008e0000 */
[----:B------:R-:W-:-:S11]  /*1fc0*/  @P2 LOP3.LUT R9, R5, 0xffff, RZ, 0xc0, !PT ;  /* 0x0000ffff05092812 */ /* 0x000fd600078ec0ff */
[----:B------:R-:W-:Y:S01]  /*1fd0*/  @UP0 UMOV UR36, UR8 ;  /* 0x0000000800240c82 */ /* 0x000fe20008000000 */
[----:B-1----:R-:W-:Y:S05]  /*1fe0*/  @!P0 BRA `(.L_x_34) ;  /* 0x0000000000b88947 */ /* 0x002fea0003800000 */
[----:B------:R-:W4:Y:S01]  /*1ff0*/  LDC.64 R4, c[0x0][0xb18] ;  /* 0x0002c600ff047b82 */ /* 0x000f220000000a00 */
[----:B------:R-:W-:-:S07]  /*2000*/  ISETP.NE.AND P3, PT, R26, 0x1, PT ;  /* 0x000000011a00780c */ /* 0x000fce0003f65270 */
[----:B------:R-:W1:Y:S08]  /*2010*/  LDC.64 R6, c[0x0][0xb10] ;  /* 0x0002c400ff067b82 */ /* 0x000e700000000a00 */
[----:B------:R-:W2:Y:S08]  /*2020*/  LDC R14, c[0x0][0xb20] ;  /* 0x0002c800ff0e7b82 */ /* 0x000eb00000000800 */
[----:B------:R-:W3:Y:S01]  /*2030*/  LDC R15, c[0x0][0xb0c] ;  /* 0x0002c300ff0f7b82 */ /* 0x000ee20000000800 */
[----:B----4-:R-:W-:Y:S01]  /*2040*/  IMAD.HI.U32 R19, R0, R5, RZ ;  /* 0x0000000500137227 */ /* 0x010fe200078e00ff */
[----:B------:R-:W-:-:S03]  /*2050*/  ISETP.NE.AND P0, PT, R4, 0x1, PT ;  /* 0x000000010400780c */ /* 0x000fc60003f05270 */
[----:B------:R-:W-:-:S03]  /*2060*/  IMAD.HI.U32 R5, R9, R5, RZ ;  /* 0x0000000509057227 */ /* 0x000fc600078e00ff */
[----:B------:R-:W4:Y:S01]  /*2070*/  LDC.64 R2, c[0x0][0xb28] ;  /* 0x0002ca00ff027b82 */ /* 0x000f220000000a00 */
[----:B-1----:R-:W-:-:S04]  /*2080*/  IMAD.HI.U32 R20, R8, R6, RZ ;  /* 0x0000000608147227 */ /* 0x002fc800078e00ff */
[----:B------:R-:W-:Y:S01]  /*2090*/  IMAD.HI.U32 R21, R10, R6, RZ ;  /* 0x000000060a157227 */ /* 0x000fe200078e00ff */
[----:B------:R-:W-:Y:S02]  /*20a0*/  SHF.R.U32.HI R20, RZ, R7, R20 ;  /* 0x00000007ff147219 */ /* 0x000fe40000011614 */
[-C--:B--2---:R-:W-:Y:S02]  /*20b0*/  SHF.R.U32.HI R19, RZ, R14.reuse, R19 ;  /* 0x0000000eff137219 */ /* 0x084fe40000011613 */
[----:B------:R-:W-:Y:S02]  /*20c0*/  SHF.R.U32.HI R5, RZ, R14, R5 ;  /* 0x0000000eff057219 */ /* 0x000fe40000011605 */
[----:B------:R-:W-:Y:S02]  /*20d0*/  SEL R19, R0, R19, !P0 ;  /* 0x0000001300137207 */ /* 0x000fe40004000000 */
[----:B------:R-:W-:Y:S02]  /*20e0*/  SHF.R.U32.HI R21, RZ, R7, R21 ;  /* 0x00000007ff157219 */ /* 0x000fe40000011615 */
[----:B---3--:R-:W-:-:S02]  /*20f0*/  ISETP.NE.AND P1, PT, R15, 0x1, PT ;  /* 0x000000010f00780c */ /* 0x008fc40003f25270 */
[----:B------:R-:W-:Y:S02]  /*2100*/  SEL R5, R9, R5, !P0 ;  /* 0x0000000509057207 */ /* 0x000fe40004000000 */
[----:B------:R-:W-:Y:S02]  /*2110*/  SEL R20, R8, R20, !P1 ;  /* 0x0000001408147207 */ /* 0x000fe40004800000 */
[----:B------:R-:W-:Y:S01]  /*2120*/  SEL R21, R10, R21, !P1 ;  /* 0x000000150a157207 */ /* 0x000fe20004800000 */
[----:B----4-:R-:W-:-:S04]  /*2130*/  IMAD.HI.U32 R18, R19, R2, RZ ;  /* 0x0000000213127227 */ /* 0x010fc800078e00ff */
        /* <DEDUP_REMOVED lines=10> */
[----:B------:R-:W-:-:S04]  /*21e0*/  @!P0 IMAD.HI.U32 R7, R21, R2, RZ ;  /* 0x0000000215078227 */ /* 0x000fc800078e00ff */
[----:B------:R-:W-:Y:S01]  /*21f0*/  IMAD.MOV R2, RZ, RZ, -R6 ;  /* 0x000000ffff027224 */ /* 0x000fe200078e0a06 */
[----:B------:R-:W-:Y:S02]  /*2200*/  @!P0 SHF.R.U32.HI R3, RZ, R3, R7 ;  /* 0x00000003ff038219 */ /* 0x000fe40000011607 */
[----:B------:R-:W-:Y:S01]  /*2210*/  IADD3 R7, PT, PT, -R5, RZ, RZ ;  /* 0x000000ff05077210 */ /* 0x000fe20007ffe1ff */
[----:B------:R-:W-:Y:S01]  /*2220*/  IMAD R2, R26, R2, R5 ;  /* 0x000000021a027224 */ /* 0x000fe200078e0205 */
        /* <DEDUP_REMOVED lines=10> */
.L_x_34:
[----:B------:R-:W1:Y:S02]  /*22d0*/  LDCU UR8, c[0x0][0xb30] ;  /* 0x00016600ff0877ac */ /* 0x000e640008000800 */
[----:B-1----:R-:W-:-:S09]  /*22e0*/  UISETP.NE.AND UP0, UPT, UR8, 0x1, UPT ;  /* 0x000000010800788c */ /* 0x002fd2000bf05270 */
[----:B------:R-:W-:Y:S05]  /*22f0*/  BRA.U UP0, `(.L_x_35) ;  /* 0x0000000100407547 */ /* 0x000fea000b800000 */
[----:B------:R-:W1:Y:S08]  /*2300*/  LDC.64 R4, c[0x0][0xb10] ;  /* 0x0002c400ff047b82 */ /* 0x000e700000000a00 */
[----:B------:R-:W2:Y:S08]  /*2310*/  LDC.64 R2, c[0x0][0xb18] ;  /* 0x0002c600ff027b82 */ /* 0x000eb00000000a00 */
[----:B------:R-:W3:Y:S08]  /*2320*/  LDC R6, c[0x0][0xb20] ;  /* 0x0002c800ff067b82 */ /* 0x000ef00000000800 */
[----:B------:R-:W4:Y:S01]  /*2330*/  LDC R7, c[0x0][0xb0c] ;  /* 0x0002c300ff077b82 */ /* 0x000f220000000800 */
[----:B-1----:R-:W-:-:S05]  /*2340*/  IMAD.HI.U32 R4, R10, R4, RZ ;  /* 0x000000040a047227 */ /* 0x002fca00078e00ff */
[----:B------:R-:W-:Y:S01]  /*2350*/  SHF.R.U32.HI R4, RZ, R5, R4 ;  /* 0x00000005ff047219 */ /* 0x000fe20000011604 */
[----:B--2---:R-:W-:Y:S01]  /*2360*/  IMAD.HI.U32 R3, R9, R3, RZ ;  /* 0x0000000309037227 */ /* 0x004fe200078e00ff */
[----:B------:R-:W-:-:S04]  /*2370*/  ISETP.NE.AND P0, PT, R2, 0x1, PT ;  /* 0x000000010200780c */ /* 0x000fc80003f05270 */
[----:B---3--:R-:W-:-:S04]  /*2380*/  SHF.R.U32.HI R3, RZ, R6, R3 ;  /* 0x00000006ff037219 */ /* 0x008fc80000011603 */
[----:B------:R-:W-:Y:S02]  /*2390*/  SEL R3, R9, R3, !P0 ;  /* 0x0000000309037207 */ /* 0x000fe40004000000 */
[----:B----4-:R-:W-:-:S04]  /*23a0*/  ISETP.NE.AND P1, PT, R7, 0x1, PT ;  /* 0x000000010700780c */ /* 0x010fc80003f25270 */
[----:B------:R-:W-:-:S05]  /*23b0*/  SEL R4, R10, R4, !P1 ;  /* 0x000000040a047207 */ /* 0x000fca0004800000 */
[----:B------:R-:W-:Y:S02]  /*23c0*/  IMAD.IADD R5, R3, 0x1, -R4 ;  /* 0x0000000103057824 */ /* 0x000fe400078e0a04 */
[----:B------:R-:W-:Y:S02]  /*23d0*/  IMAD.IADD R3, R4, 0x1, -R3 ;  /* 0x0000000104037824 */ /* 0x000fe400078e0a03 */
[----:B------:R-:W-:Y:S02]  /*23e0*/  IMAD R10, R5, R7, R10 ;  /* 0x00000007050a7224 */ /* 0x000fe400078e020a */
[----:B------:R-:W-:-:S07]  /*23f0*/  IMAD R9, R3, R2, R9 ;  /* 0x0000000203097224 */ /* 0x000fce00078e0209 */
.L_x_35:
[----:B------:R-:W-:Y:S01]  /*2400*/  VIADD R16, R16, 0x1 ;  /* 0x0000000110107836 */ /* 0x000fe20000000000 */
[----:B------:R-:W-:Y:S01]  /*2410*/  PLOP3.LUT P1, PT, PT, PT, PT, 0x80, 0x8 ;  /* 0x000000000008781c */ /* 0x000fe20003f2f070 */
[----:B------:R-:W-:Y:S02]  /*2420*/  IMAD.IADD R15, R10, 0x1, R63 ;  /* 0x000000010a0f7824 */ /* 0x000fe400078e023f */
[----:B------:R-:W-:Y:S01]  /*2430*/  IMAD.IADD R14, R9, 0x1, R62 ;  /* 0x00000001090e7824 */ /* 0x000fe200078e023e */
[----:B------:R-:W-:-:S04]  /*2440*/  ISETP.NE.AND P0, PT, R16, 0x2, PT ;  /* 0x000000021000780c */ /* 0x000fc80003f05270 */
[----:B------:R-:W-:Y:S02]  /*2450*/  SEL R2, RZ, 0x1, P0 ;  /* 0x00000001ff027807 */ /* 0x000fe40000000000 */
[----:B------:R-:W-:Y:S02]  /*2460*/  SEL R16, R16, RZ, P0 ;  /* 0x000000ff10107207 */ /* 0x000fe40000000000 */
[----:B------:R-:W-:Y:S01]  /*2470*/  LOP3.LUT R13, R13, R2, RZ, 0x3c, !PT ;  /* 0x000000020d0d7212 */ /* 0x000fe200078e3cff */
[----:B------:R-:W-:Y:S06]  /*2480*/  @P2 BRA `(.L_x_36) ;  /* 0xfffffff000702947 */ /* 0x000fec000383ffff */
[----:B------:R-:W-:Y:S01]  /*2490*/  UIADD3 UR4, UPT, UPT, UR4, 0x60, URZ ;  /* 0x0000006004047890 */ /* 0x000fe2000fffe0ff */
[----:B------:R-:W-:-:S03]  /*24a0*/  SHF.L.U32 R2, R17, 0x1f, RZ ;  /* 0x0000001f11027819 */ /* 0x000fc600000006ff */
[----:B------:R-:W-:-:S09]  /*24b0*/  ULEA UR5, UR6, UR4, 0x3 ;  /* 0x0000000406057291 */ /* 0x000fd2000f8e18ff */
[----:B------:R-:W1:Y:S02]  /*24c0*/  SYNCS.PHASECHK.TRANS64.TRYWAIT P0, [UR5], R2 ;  /* 0x00000002ff0075a7 */ /* 0x000e640008001105 */
[----:B-1----:R-:W-:Y:S05]  /*24d0*/  @!P0 BRA `(.L_x_37) ;  /* 0x0000004c00c48947 */ /* 0x002fea0003800000 */
.L_x_129:
[----:B------:R-:W-:-:S04]  /*24e0*/  UIADD3 UR6, UPT, UPT, UR6, 0x1, URZ ;  /* 0x0000000106067890 */ /* 0x000fc8000fffe0ff */
[----:B------:R-:W-:-:S04]  /*24f0*/  UISETP.NE.AND UP0, UPT, UR6, 0xc, UPT ;  /* 0x0000000c0600788c */ /* 0x000fc8000bf05270 */
[----:B------:R-:W-:Y:S02]  /*2500*/  USEL UR7, URZ, 0x1, UP0 ;  /* 0x00000001ff077887 */ /* 0x000fe40008000000 */
[----:B------:R-:W-:-:S04]  /*2510*/  USEL UR6, UR6, URZ, UP0 ;  /* 0x000000ff06067287 */ /* 0x000fc80008000000 */
[----:B------:R-:W-:Y:S01]  /*2520*/  ULEA UR5, UR6, UR4, 0x3 ;  /* 0x0000000406057291 */ /* 0x000fe2000f8e18ff */
[----:B-1----:R-:W-:-:S04]  /*2530*/  LOP3.LUT R2, R17, UR7, RZ, 0x3c, !PT ;  /* 0x0000000711027c12 */ /* 0x002fc8000f8e3cff */
[----:B------:R-:W-:-:S04]  /*2540*/  SHF.L.U32 R3, R2, 0x1f, RZ ;  /* 0x0000001f02037819 */ /* 0x000fc800000006ff */
[----:B------:R-:W1:Y:S02]  /*2550*/  SYNCS.PHASECHK.TRANS64.TRYWAIT P0, [UR5], R3 ;  /* 0x00000003ff0075a7 */ /* 0x000e640008001105 */
[----:B-1----:R-:W-:Y:S05]  /*2560*/  @!P0 BRA `(.L_x_38) ;  /* 0x0000004c00b88947 */ /* 0x002fea0003800000 */
.L_x_131:
[----:B------:R-:W-:-:S04]  /*2570*/  UIADD3 UR6, UPT, UPT, UR6, 0x1, URZ ;  /* 0x0000000106067890 */ /* 0x000fc8000fffe0ff */
[----:B------:R-:W-:-:S04]  /*2580*/  UISETP.NE.AND UP0, UPT, UR6, 0xc, UPT ;  /* 0x0000000c0600788c */ /* 0x000fc8000bf05270 */
[----:B------:R-:W-:Y:S02]  /*2590*/  USEL UR7, URZ, 0x1, UP0 ;  /* 0x00000001ff077887 */ /* 0x000fe40008000000 */
[----:B------:R-:W-:-:S04]  /*25a0*/  USEL UR6, UR6, URZ, UP0 ;  /* 0x000000ff06067287 */ /* 0x000fc80008000000 */
[----:B------:R-:W-:Y:S01]  /*25b0*/  ULEA UR5, UR6, UR4, 0x3 ;  /* 0x0000000406057291 */ /* 0x000fe2000f8e18ff */
[----:B------:R-:W-:-:S04]  /*25c0*/  LOP3.LUT R2, R2, UR7, RZ, 0x3c, !PT ;  /* 0x0000000702027c12 */ /* 0x000fc8000f8e3cff */
[----:B-1----:R-:W-:-:S04]  /*25d0*/  SHF.L.U32 R3, R2, 0x1f, RZ ;  /* 0x0000001f02037819 */ /* 0x002fc800000006ff */
[----:B------:R-:W1:Y:S02]  /*25e0*/  SYNCS.PHASECHK.TRANS64.TRYWAIT P0, [UR5], R3 ;  /* 0x00000003ff0075a7 */ /* 0x000e640008001105 */
[----:B-1----:R-:W-:Y:S05]  /*25f0*/  @!P0 BRA `(.L_x_39) ;  /* 0x0000004c00ac8947 */ /* 0x002fea0003800000 */
.L_x_133:
        /* <DEDUP_REMOVED lines=9> */
.L_x_135:
        /* <DEDUP_REMOVED lines=9> */
.L_x_137:
        /* <DEDUP_REMOVED lines=9> */
.L_x_139:
        /* <DEDUP_REMOVED lines=9> */
.L_x_141:
        /* <DEDUP_REMOVED lines=9> */
.L_x_143:
        /* <DEDUP_REMOVED lines=9> */
.L_x_145:
        /* <DEDUP_REMOVED lines=9> */
.L_x_147:
        /* <DEDUP_REMOVED lines=9> */
.L_x_149:
[----:B------:R-:W-:-:S04]  /*2a80*/  UIADD3 UR6, UPT, UPT, UR6, 0x1, URZ ;  /* 0x0000000106067890 */ /* 0x000fc8000fffe0ff */
[----:B------:R-:W-:-:S04]  /*2a90*/  UISETP.NE.AND UP0, UPT, UR6, 0xc, UPT ;  /* 0x0000000c0600788c */ /* 0x000fc8000bf05270 */
[----:B------:R-:W-:Y:S02]  /*2aa0*/  USEL UR5, URZ, 0x1, UP0 ;  /* 0x00000001ff057887 */ /* 0x000fe40008000000 */
[----:B------:R-:W-:-:S04]  /*2ab0*/  USEL UR6, UR6, URZ, UP0 ;  /* 0x000000ff06067287 */ /* 0x000fc80008000000 */
[----:B------:R-:W-:Y:S01]  /*2ac0*/  ULEA UR6, UR6, UR4, 0x3 ;  /* 0x0000000406067291 */ /* 0x000fe2000f8e18ff */
[----:B------:R-:W-:-:S04]  /*2ad0*/  LOP3.LUT R2, R2, UR5, RZ, 0x3c, !PT ;  /* 0x0000000502027c12 */ /* 0x000fc8000f8e3cff */
[----:B------:R-:W-:Y:S01]  /*2ae0*/  SHF.L.U32 R2, R2, 0x1f, RZ ;  /* 0x0000001f02027819 */ /* 0x000fe200000006ff */
[----:B-1--4-:R-:W-:-:S07]  /*2af0*/  IMAD.U32 R0, RZ, RZ, UR6 ;  /* 0x00000006ff007e24 */ /* 0x012fce000f8e00ff */
.L_x_48:
[----:B-1----:R1:W2:Y:S02]  /*2b00*/  SYNCS.PHASECHK.TRANS64.TRYWAIT P0, [R0+URZ], R2 ;  /* 0x00000002000075a7 */ /* 0x0022a400080011ff */
[----:B--2---:R-:W-:Y:S05]  /*2b10*/  @!P0 NANOSLEEP.SYNCS 0x989680 ;  /* 0x009896800000895d */ /* 0x004fea0003900000 */
[----:B------:R-:W2:Y:S02]  /*2b20*/  @!P0 SYNCS.PHASECHK.TRANS64 P0, [R0+URZ], R2 ;  /* 0x00000002000085a7 */ /* 0x000ea400080010ff */
[----:B--2---:R-:W-:Y:S05]  /*2b30*/  @P0 EXIT ;  /* 0x000000000000094d */ /* 0x004fea0003800000 */
[----:B------:R-:W-:Y:S05]  /*2b40*/  BRA `(.L_x_48) ;  /* 0xfffffffc00ec7947 */ /* 0x000fea000383ffff */
.L_x_18:
[----:B------:R-:W-:-:S04]  /*2b50*/  UISETP.NE.AND UP1, UPT, UR37, URZ, UPT ;  /* 0x000000ff2500728c */ /* 0x000fc8000bf25270 */
[----:B------:R-:W-:-:S09]  /*2b60*/  UISETP.NE.OR UP1, UPT, UR8, 0x1, UP1 ;  /* 0x000000010800788c */ /* 0x000fd20008f25670 */
[----:B------:R-:W-:Y:S05]  /*2b70*/  BRA.U UP1, `(.L_x_49) ;  /* 0x0000000501487547 */ /* 0x000fea000b800000 */
[----:B------:R-:W-:Y:S01]  /*2b80*/  ISETP.NE.AND P2, PT, R2, RZ, PT ;  /* 0x000000ff0200720c */ /* 0x000fe20003f45270 */
[----:B------:R-:W-:Y:S01]  /*2b90*/  IMAD.MOV.U32 R12, RZ, RZ, 0x1 ;  /* 0x00000001ff0c7424 */ /* 0x000fe200078e00ff */
[----:B------:R-:W-:Y:S02]  /*2ba0*/  CS2R R10, SRZ ;  /* 0x00000000000a7805 */ /* 0x000fe4000001ff00 */
[----:B------:R-:W-:Y:S01]  /*2bb0*/  CS2R R8, SRZ ;  /* 0x0000000000087805 */ /* 0x000fe2000001ff00 */
[----:B------:R-:W-:Y:S01]  /*2bc0*/  UMOV UR4, 0x400 ;  /* 0x0000040000047882 */ /* 0x000fe20000000000 */
[----:B------:R-:W-:Y:S01]  /*2bd0*/  UMOV UR6, URZ ;  /* 0x000000ff00067c82 */ /* 0x000fe20008000000 */
[----:B------:R-:W-:-:S12]  /*2be0*/  ULEA UR37, UR37, UR4, 0x18 ;  /* 0x0000000425257291 */ /* 0x000fd8000f8ec0ff */
.L_x_53:
[----:B------:R-:W-:Y:S02]  /*2bf0*/  LEA R0, R8, UR37, 0x3 ;  /* 0x0000002508007c11 */ /* 0x000fe4000f8e18ff */
[----:B------:R-:W-:-:S03]  /*2c00*/  SHF.L.U32 R4, R9, 0x1f, RZ ;  /* 0x0000001f09047819 */ /* 0x000fc600000006ff */
[----:B------:R-:W-:Y:S01]  /*2c10*/  VIADD R5, R0, 0x170 ;  /* 0x0000017000057836 */ /* 0x000fe20000000000 */
[----:B------:R-:W1:Y:S02]  /*2c20*/  SYNCS.PHASECHK.TRANS64.TRYWAIT P0, [R0+URZ+0x160], R4 ;  /* 0x00016004000075a7 */ /* 0x000e6400080011ff */
[----:B-1----:R-:W-:Y:S05]  /*2c30*/  @!P0 BRA `(.L_x_50) ;  /* 0x0000004800f48947 */ /* 0x002fea0003800000 */
.L_x_150:
[----:B------:R-:W-:Y:S01]  /*2c40*/  ULEA UR5, UR6, UR37, 0x3 ;  /* 0x0000002506057291 */ /* 0x000fe2000f8e18ff */
[----:B-1----:R-:W-:Y:S01]  /*2c50*/  PRMT R0, RZ, 0x654, R5 ;  /* 0x00000654ff007816 */ /* 0x002fe20000000005 */
[----:B------:R-:W-:Y:S01]  /*2c60*/  @!P2 IMAD.MOV.U32 R4, RZ, RZ, 0x10 ;  /* 0x00000010ff04a424 */ /* 0x000fe200078e00ff */
[----:B------:R-:W-:Y:S01]  /*2c70*/  SHF.L.U32 R5, R12, 0x1f, RZ ;  /* 0x0000001f0c057819 */ /* 0x000fe200000006ff */
[----:B------:R-:W-:Y:S01]  /*2c80*/  UIADD3 UR4, UPT, UPT, UR5, 0x100, URZ ;  /* 0x0000010005047890 */ /* 0x000fe2000fffe0ff */
[----:B------:R1:W-:Y:S05]  /*2c90*/  SYNCS.ARRIVE.TRANS64.RED.A1T0 RZ, [R0+URZ], RZ ;  /* 0x000000ff00ff79a7 */ /* 0x0003ea00081004ff */
[----:B------:R-:W-:Y:S01]  /*2ca0*/  IMAD.U32 R6, RZ, RZ, UR4 ;  /* 0x00000004ff067e24 */ /* 0x000fe2000f8e00ff */
[----:B------:R-:W2:Y:S04]  /*2cb0*/  SYNCS.PHASECHK.TRANS64.TRYWAIT P0, [UR5+0x110], R5 ;  /* 0x00011005ff0075a7 */ /* 0x000ea80008001105 */
[----:B------:R-:W-:Y:S01]  /*2cc0*/  PRMT R6, R2, 0x654, R6 ;  /* 0x0000065402067816 */ /* 0x000fe20000000006 */
[----:B-12---:R-:W-:Y:S06]  /*2cd0*/  @!P0 BRA `(.L_x_51) ;  /* 0x0000004800e08947 */ /* 0x006fec0003800000 */
.L_x_152:
[----:B------:R-:W-:Y:S01]  /*2ce0*/  ULEA UR4, UR6, UR37, 0x4 ;  /* 0x0000002506047291 */ /* 0x000fe2000f8e20ff */
[----:B------:R-:W-:Y:S01]  /*2cf0*/  SEL R3, R6, R3, !P2 ;  /* 0x0000000306037207 */ /* 0x000fe20005000000 */
[----:B------:R-:W-:Y:S01]  /*2d00*/  UIADD3 UR5, UPT, UPT, UR5, 0x100, URZ ;  /* 0x0000010005057890 */ /* 0x000fe2000fffe0ff */
[----:B-1----:R-:W-:Y:S01]  /*2d10*/  LEA R0, R11, UR37, 0x3 ;  /* 0x000000250b007c11 */ /* 0x002fe2000f8e18ff */
[----:B------:R-:W-:Y:S01]  /*2d20*/  UIADD3 UR4, UPT, UPT, UR4, 0x190, URZ ;  /* 0x0000019004047890 */ /* 0x000fe2000fffe0ff */
[----:B------:R1:W-:Y:S01]  /*2d30*/  @!P2 SYNCS.ARRIVE.TRANS64.RED RZ, [R3+URZ], R4 ;  /* 0x0000000403ffa9a7 */ /* 0x0003e200080004ff */
[----:B------:R-:W-:Y:S01]  /*2d40*/  UIADD3 UR6, UPT, UPT, UR6, 0x1, URZ ;  /* 0x0000000106067890 */ /* 0x000fe2000fffe0ff */
[----:B------:R-:W-:-:S03]  /*2d50*/  VIADD R8, R8, 0x1 ;  /* 0x0000000108087836 */ /* 0x000fc60000000000 */
[----:B------:R-:W-:Y:S02]  /*2d60*/  UISETP.NE.AND UP0, UPT, UR6, 0x2, UPT ;  /* 0x000000020600788c */ /* 0x000fe4000bf05270 */
[----:B------:R-:W-:Y:S01]  /*2d70*/  ISETP.NE.AND P0, PT, R8, 0x2, PT ;  /* 0x000000020800780c */ /* 0x000fe20003f05270 */
[----:B------:R-:W-:Y:S06]  /*2d80*/  UGETNEXTWORKID.BROADCAST [UR4], [UR5] ;  /* 0x00000000040073ca */ /* 0x000fec0008000100 */
[----:B------:R-:W-:Y:S02]  /*2d90*/  USEL UR4, URZ, 0x1, UP0 ;  /* 0x00000001ff047887 */ /* 0x000fe40008000000 */
[----:B------:R-:W-:-:S04]  /*2da0*/  USEL UR6, UR6, URZ, UP0 ;  /* 0x000000ff06067287 */ /* 0x000fc80008000000 */
[----:B------:R-:W-:Y:S02]  /*2db0*/  LOP3.LUT R12, R12, UR4, RZ, 0x3c, !PT ;  /* 0x000000040c0c7c12 */ /* 0x000fe4000f8e3cff */
[----:B-1----:R-:W-:-:S04]  /*2dc0*/  SHF.L.U32 R4, R10, 0x1f, RZ ;  /* 0x0000001f0a047819 */ /* 0x002fc800000006ff */
[----:B------:R-:W1:Y:S02]  /*2dd0*/  SYNCS.PHASECHK.TRANS64.TRYWAIT P1, [R0+URZ+0x100], R4 ;  /* 0x00010004000075a7 */ /* 0x000e6400080211ff */
[----:B-1----:R-:W-:Y:S05]  /*2de0*/  @!P1 BRA `(.L_x_52) ;  /* 0x0000004800b49947 */ /* 0x002fea0003800000 */
.L_x_153:
[C---:B-1----:R-:W-:Y:S01]  /*2df0*/  LEA R4, R11.reuse, UR37, 0x4 ;  /* 0x000000250b047c11 */ /* 0x042fe2000f8e20ff */
[----:B------:R-:W-:Y:S01]  /*2e00*/  VIADD R0, R0, 0x110 ;  /* 0x0000011000007836 */ /* 0x000fe20000000000 */
[----:B------:R-:W-:Y:S01]  /*2e10*/  SEL R8, R8, RZ, P0 ;  /* 0x000000ff08087207 */ /* 0x000fe20000000000 */
[----:B------:R-:W-:-:S03]  /*2e20*/  VIADD R11, R11, 0x1 ;  /* 0x000000010b0b7836 */ /* 0x000fc60000000000 */
[----:B------:R-:W1:Y:S01]  /*2e30*/  LDS.128 R4, [R4+0x190] ;  /* 0x0001900004047984 */ /* 0x000e620000000c00 */
[----:B------:R-:W-:Y:S02]  /*2e40*/  PRMT R0, RZ, 0x654, R0 ;  /* 0x00000654ff007816 */ /* 0x000fe40000000000 */
[C---:B------:R-:W-:Y:S01]  /*2e50*/  ISETP.NE.AND P1, PT, R11.reuse, 0x2, PT ;  /* 0x000000020b00780c */ /* 0x040fe20003f25270 */
[----:B------:R-:W-:Y:S01]  /*2e60*/  @!PT LDS RZ, [RZ] ;  /* 0x00000000fffff984 */ /* 0x000fe20000000800 */
[----:B------:R-:W-:Y:S01]  /*2e70*/  @!PT LDS RZ, [RZ] ;  /* 0x00000000fffff984 */ /* 0x000fe20000000800 */
[----:B------:R-:W-:Y:S01]  /*2e80*/  @!PT LDS RZ, [RZ] ;  /* 0x00000000fffff984 */ /* 0x000fe20000000800 */
[----:B------:R-:W-:Y:S01]  /*2e90*/  @!PT LDS RZ, [RZ] ;  /* 0x00000000fffff984 */ /* 0x000fe20000000800 */
[----:B------:R2:W-:Y:S06]  /*2ea0*/  MEMBAR.ALL.CTA ;  /* 0x0000000000007992 */ /* 0x0005ec0000008000 */
[----:B--2---:R-:W2:Y:S01]  /*2eb0*/  FENCE.VIEW.ASYNC.S ;  /* 0x00000000000073c6 */ /* 0x004ea20000000000 */
[----:B------:R-:W-:Y:S01]  /*2ec0*/  SEL R11, R11, RZ, P1 ;  /* 0x000000ff0b0b7207 */ /* 0x000fe20000800000 */
[----:B--2---:R2:W-:Y:S01]  /*2ed0*/  SYNCS.ARRIVE.TRANS64.RED.A1T0 RZ, [R0+URZ], RZ ;  /* 0x000000ff00ff79a7 */ /* 0x0045e200081004ff */
[----:B-1----:R-:W-:-:S02]  /*2ee0*/  LOP3.LUT P3, RZ, R6, 0x1, RZ, 0xc0, !PT ;  /* 0x0000000106ff7812 */ /* 0x002fc4000786c0ff */
[----:B------:R-:W-:-:S04]  /*2ef0*/  SEL R4, RZ, 0x1, P1 ;  /* 0x00000001ff047807 */ /* 0x000fc80000800000 */
[----:B------:R-:W-:Y:S02]  /*2f00*/  LOP3.LUT R10, R10, R4, RZ, 0x3c, !PT ;  /* 0x000000040a0a7212 */ /* 0x000fe400078e3cff */
[----:B--2---:R-:W-:-:S04]  /*2f10*/  SEL R0, RZ, 0x1, P0 ;  /* 0x00000001ff007807 */ /* 0x004fc80000000000 */
[----:B------:R-:W-:Y:S01]  /*2f20*/  LOP3.LUT R9, R9, R0, RZ, 0x3c, !PT ;  /* 0x0000000009097212 */ /* 0x000fe200078e3cff */
[----:B------:R-:W-:Y:S06]  /*2f30*/  @P3 BRA `(.L_x_53) ;  /* 0xfffffffc002c3947 */ /* 0x000fec000383ffff */
[----:B------:R-:W-:Y:S01]  /*2f40*/  ULEA UR5, UR6, UR37, 0x3 ;  /* 0x0000002506057291 */ /* 0x000fe2000f8e18ff */
[----:B------:R-:W-:-:S08]  /*2f50*/  SHF.L.U32 R2, R12, 0x1f, RZ ;  /* 0x0000001f0c027819 */ /* 0x000fd000000006ff */
[----:B------:R-:W1:Y:S02]  /*2f60*/  SYNCS.PHASECHK.TRANS64 P0, [UR5+0x110], R2 ;  /* 0x00011002ff0075a7 */ /* 0x000e640008001005 */
[----:B-1----:R-:W-:Y:S05]  /*2f70*/  @P0 BRA `(.L_x_54) ;  /* 0x0000000000080947 */ /* 0x002fea0003800000 */
[----:B------:R-:W1:Y:S02]  /*2f80*/  SYNCS.PHASECHK.TRANS64.TRYWAIT P0, [UR5+0x110], R2 ;  /* 0x00011002ff0075a7 */ /* 0x000e640008001105 */
[----:B-1----:R-:W-:Y:S05]  /*2f90*/  @!P0 BRA `(.L_x_55) ;  /* 0x00000048005c8947 */ /* 0x002fea0003800000 */
.L_x_54:
[----:B------:R-:W-:-:S04]  /*2fa0*/  UIADD3 UR4, UPT, UPT, UR6, 0x1, URZ ;  /* 0x0000000106047890 */ /* 0x000fc8000fffe0ff */
[----:B------:R-:W-:-:S04]  /*2fb0*/  UISETP.NE.AND UP0, UPT, UR4, 0x2, UPT ;  /* 0x000000020400788c */ /* 0x000fc8000bf05270 */
[----:B------:R-:W-:Y:S02]  /*2fc0*/  USEL UR7, URZ, 0x1, UP0 ;  /* 0x00000001ff077887 */ /* 0x000fe40008000000 */
[----:B------:R-:W-:-:S04]  /*2fd0*/  USEL UR4, UR4, URZ, UP0 ;  /* 0x000000ff04047287 */ /* 0x000fc80008000000 */
[----:B------:R-:W-:Y:S01]  /*2fe0*/  ULEA UR4, UR4, UR37, 0x3 ;  /* 0x0000002504047291 */ /* 0x000fe2000f8e18ff */
[----:B-1----:R-:W-:-:S04]  /*2ff0*/  LOP3.LUT R2, R12, UR7, RZ, 0x3c, !PT ;  /* 0x000000070c027c12 */ /* 0x002fc8000f8e3cff */
[----:B------:R-:W-:-:S04]  /*3000*/  SHF.L.U32 R0, R2, 0x1f, RZ ;  /* 0x0000001f02007819 */ /* 0x000fc800000006ff */
[----:B------:R-:W1:Y:S02]  /*3010*/  SYNCS.PHASECHK.TRANS64 P0, [UR4+0x110], R0 ;  /* 0x00011000ff0075a7 */ /* 0x000e640008001004 */
[----:B-1----:R-:W-:Y:S05]  /*3020*/  @P0 EXIT ;  /* 0x000000000000094d */ /* 0x002fea0003800000 */
[----:B------:R-:W-:Y:S02]  /*3030*/  SHF.L.U32 R2, R2, 0x1f, RZ ;  /* 0x0000001f02027819 */ /* 0x000fe400000006ff */
[----:B------:R-:W-:-:S07]  /*3040*/  MOV R0, UR4 ;  /* 0x0000000400007c02 */ /* 0x000fce0008000f00 */
.L_x_56:
[----:B-1----:R1:W2:Y:S02]  /*3050*/  SYNCS.PHASECHK.TRANS64.TRYWAIT P0, [R0+URZ+0x110], R2 ;  /* 0x00011002000075a7 */ /* 0x0022a400080011ff */
[----:B--2---:R-:W-:Y:S05]  /*3060*/  @!P0 NANOSLEEP.SYNCS 0x989680 ;  /* 0x009896800000895d */ /* 0x004fea0003900000 */
[----:B------:R-:W2:Y:S02]  /*3070*/  @!P0 SYNCS.PHASECHK.TRANS64 P0, [R0+URZ+0x110], R2 ;  /* 0x00011002000085a7 */ /* 0x000ea400080010ff */
[----:B--2---:R-:W-:Y:S05]  /*3080*/  @P0 EXIT ;  /* 0x000000000000094d */ /* 0x004fea0003800000 */
[----:B------:R-:W-:Y:S05]  /*3090*/  BRA `(.L_x_56) ;  /* 0xfffffffc00ec7947 */ /* 0x000fea000383ffff */
.L_x_49:
[----:B------:R-:W-:-:S09]  /*30a0*/  UISETP.NE.AND UP1, UPT, UR8, URZ, UPT ;  /* 0x000000ff0800728c */ /* 0x000fd2000bf25270 */
[----:B------:R-:W-:Y:S05]  /*30b0*/  BRA.U UP1, `(.L_x_57) ;  /* 0x0000000d01cc7547 */ /* 0x000fea000b800000 */
[----:B------:R-:W-:Y:S01]  /*30c0*/  UMOV UR4, 0x40 ;  /* 0x0000004000047882 */ /* 0x000fe20000000000 */
[----:B------:R-:W-:Y:S01]  /*30d0*/  NOP ;  /* 0x0000000000007918 */ /* 0x000fe20000000000 */
[----:B------:R-:W-:Y:S01]  /*30e0*/  ULEA UR4, UR37, UR4, 0x18 ;  /* 0x0000000425047291 */ /* 0x000fe2000f8ec0ff */
[----:B------:R-:W-:Y:S02]  /*30f0*/  UMOV UR5, 0x400 ;  /* 0x0000040000057882 */ /* 0x000fe40000000000 */
[----:B------:R-:W-:-:S06]  /*3100*/  ULEA UR37, UR37, UR5, 0x18 ;  /* 0x0000000525257291 */ /* 0x000fcc000f8ec0ff */
[----:B------:R-:W1:Y:S02]  /*3110*/  LDS.U8 R0, [UR4+0x1c] ;  /* 0x00001c04ff007984 */ /* 0x000e640008000000 */
[----:B-1----:R-:W-:-:S13]  /*3120*/  ISETP.NE.AND P0, PT, R0, RZ, PT ;  /* 0x000000ff0000720c */ /* 0x002fda0003f05270 */
[----:B------:R-:W-:Y:S05]  /*3130*/  @P0 BRA `(.L_x_58) ;  /* 0x0000000000580947 */ /* 0x000fea0003800000 */
[----:B------:R-:W-:-:S13]  /*3140*/  ELECT P0, URZ, PT ;  /* 0x0000000000ff782f */ /* 0x000fda0003800000 */
[----:B------:R-:W-:Y:S05]  /*3150*/  @!P0 BRA `(.L_x_59) ;  /* 0x0000000000608947 */ /* 0x000fea0003800000 */
[----:B------:R-:W-:Y:S01]  /*3160*/  UMOV UR5, 0x10 ;  /* 0x0000001000057882 */ /* 0x000fe20000000000 */
[----:B------:R-:W-:Y:S01]  /*3170*/  HFMA2 R0, -RZ, RZ, 0, 5.9604644775390625e-08 ;  /* 0x00000001ff007431 */ /* 0x000fe200000001ff */
[----:B------:R-:W-:-:S03]  /*3180*/  MOV R2, 0xffff ;  /* 0x0000ffff00027802 */ /* 0x000fc60000000f00 */
[----:B------:R-:W-:Y:S04]  /*3190*/  DEPBAR.LE SB1, 0x36 ;  /* 0x00009d800000791a */ /* 0x000fe80000000000 */
[----:B------:R-:W1:Y:S02]  /*31a0*/  UTCATOMSWS.FIND_AND_SET.ALIGN UP0, UR5, UR5 ;  /* 0x00000005000575e3 */ /* 0x000e640008000800 */
[----:B-1----:R-:W-:Y:S01]  /*31b0*/  MOV R3, UR5 ;  /* 0x0000000500037c02 */ /* 0x002fe20008000f00 */
[----:B------:R-:W-:Y:S06]  /*31c0*/  BRA.U UP0, `(.L_x_60) ;  /* 0x0000000100187547 */ /* 0x000fec000b800000 */
.L_x_61:
[----:B------:R-:W-:Y:S05]  /*31d0*/  NANOSLEEP 0x64 ;  /* 0x000000640000795d */ /* 0x000fea0003800000 */
[----:B------:R-:W-:-:S05]  /*31e0*/  UMOV UR5, 0x10 ;  /* 0x0000001000057882 */ /* 0x000fca0000000000 */
[----:B------:R-:W-:Y:S04]  /*31f0*/  DEPBAR.LE SB1, 0x36 ;  /* 0x00009d800000791a */ /* 0x000fe80000000000 */
[----:B------:R-:W1:Y:S02]  /*3200*/  UTCATOMSWS.FIND_AND_SET.ALIGN UP0, UR5, UR5 ;  /* 0x00000005000575e3 */ /* 0x000e640008000800 */
[----:B-1----:R-:W-:Y:S01]  /*3210*/  MOV R3, UR5 ;  /* 0x0000000500037c02 */ /* 0x002fe20008000f00 */
[----:B------:R-:W-:Y:S05]  /*3220*/  BRA.U !UP0, `(.L_x_61) ;  /* 0xfffffffd08e87547 */ /* 0x000fea000b83ffff */
.L_x_60:
[-C--:B------:R-:W-:Y:S02]  /*3230*/  SHF.L.U32 R2, R2, R3.reuse, RZ ;  /* 0x0000000302027219 */ /* 0x080fe400000006ff */
[----:B------:R-:W-:Y:S01]  /*3240*/  SHF.L.U32 R0, R0, R3, RZ ;  /* 0x0000000300007219 */ /* 0x000fe200000006ff */
[----:B------:R-:W-:Y:S02]  /*3250*/  IMAD.SHL.U32 R3, R3, 0x20, RZ ;  /* 0x0000002003037824 */ /* 0x000fe400078e00ff */
[----:B------:R1:W-:Y:S04]  /*3260*/  ATOMS.OR RZ, [UR4+0x14], R2 ;  /* 0x00001402ffff798c */ /* 0x0003e8000b000004 */
[----:B------:R1:W-:Y:S04]  /*3270*/  ATOMS.OR RZ, [UR4+0x18], R0 ;  /* 0x00001800ffff798c */ /* 0x0003e8000b000004 */
[----:B------:R1:W-:Y:S01]  /*3280*/  STS [UR37+0x1b0], R3 ;  /* 0x0001b003ff007988 */ /* 0x0003e20008000825 */
[----:B------:R-:W-:Y:S05]  /*3290*/  BRA `(.L_x_59) ;  /* 0x0000000000107947 */ /* 0x000fea0003800000 */
.L_x_58:
[----:B------:R-:W-:Y:S02]  /*32a0*/  MOV R0, 0xffffffff ;  /* 0xffffffff00007802 */ /* 0x000fe40000000f00 */
[----:B------:R-:W-:-:S03]  /*32b0*/  MOV R2, 0x32e0 ;  /* 0x000032e000027802 */ /* 0x000fc60000000f00 */
[----:B------:R1:W-:Y:S04]  /*32c0*/  STS [UR37+0x1b0], R0 ;  /* 0x0001b000ff007988 */ /* 0x0003e80008000825 */
[----:B-1-3-5:R-:W-:Y:S05]  /*32d0*/  CALL.REL.NOINC `($__internal_1_$__cuda_sm10x_tcgen05_guardrail_trap_phase_invalid_during_alloc) ;  /* 0x0000004c00307944 */ /* 0x02afea0003c00000 */
.L_x_59:
[----:B------:R-:W-:Y:S05]  /*32e0*/  WARPSYNC.ALL ;  /* 0x0000000000007948 */ /* 0x000fea0003800000 */
[----:B------:R-:W2:Y:S01]  /*32f0*/  S2UR UR5, SR_CgaCtaId ;  /* 0x00000000000579c3 */ /* 0x000ea20000008800 */
[----:B------:R-:W-:Y:S01]  /*3300*/  UMOV UR4, 0x400 ;  /* 0x0000040000047882 */ /* 0x000fe20000000000 */
[----:B------:R-:W-:-:S06]  /*3310*/  NOP ;  /* 0x0000000000007918 */ /* 0x000fcc0000000000 */
[----:B------:R-:W-:Y:S06]  /*3320*/  BAR.ARV 0x6, 0xa0 ;  /* 0x0182800000007b1d */ /* 0x000fec0000002000 */
[----:B------:R-:W4:Y:S01]  /*3330*/  LDCU UR7, c[0x0][0x38c] ;  /* 0x00007180ff0777ac */ /* 0x000f220008000800 */
[----:B------:R-:W-:Y:S01]  /*3340*/  IMAD.MOV.U32 R11, RZ, RZ, 0x1 ;  /* 0x00000001ff0b7424 */ /* 0x000fe200078e00ff */
[----:B------:R-:W-:Y:S01]  /*3350*/  CS2R R8, SRZ ;  /* 0x0000000000087805 */ /* 0x000fe2000001ff00 */
[----:B------:R-:W-:Y:S01]  /*3360*/  IMAD.MOV.U32 R10, RZ, RZ, RZ ;  /* 0x000000ffff0a7224 */ /* 0x000fe200078e00ff */
[----:B------:R-:W3:Y:S01]  /*3370*/  LDCU UR6, c[0x0][0x38c] ;  /* 0x00007180ff0677ac */ /* 0x000ee20008000800 */
[----:B------:R-:W-:Y:S01]  /*3380*/  UMOV UR15, URZ ;  /* 0x000000ff000f7c82 */ /* 0x000fe20008000000 */
[----:B------:R-:W-:Y:S01]  /*3390*/  UMOV UR14, URZ ;  /* 0x000000ff000e7c82 */ /* 0x000fe20008000000 */
[----:B--2---:R-:W-:Y:S01]  /*33a0*/  ULEA UR5, UR5, UR4, 0x18 ;  /* 0x0000000405057291 */ /* 0x004fe2000f8ec0ff */
[----:B------:R-:W-:Y:S01]  /*33b0*/  UMOV UR24, 0x0 ;  /* 0x0000000000187882 */ /* 0x000fe20000000000 */
[----:B------:R-:W-:-:S02]  /*33c0*/  UMOV UR25, 0x4108910 ;  /* 0x0410891000197882 */ /* 0x000fc40000000000 */
[----:B------:R-:W-:Y:S02]  /*33d0*/  UIADD3 UR10, UPT, UPT, UR5, 0x6800, URZ ;  /* 0x00006800050a7890 */ /* 0x000fe4000fffe0ff */
[----:B------:R-:W-:Y:S02]  /*33e0*/  UIADD3 UR11, UPT, UPT, UR5, 0x1e800, URZ ;  /* 0x0001e800050b7890 */ /* 0x000fe4000fffe0ff */
[----:B----4-:R-:W-:Y:S01]  /*33f0*/  UIADD3 UR7, UPT, UPT, UR7, 0x1f, URZ ;  /* 0x0000001f07077890 */ /* 0x010fe2000fffe0ff */
[----:B-1----:R-:W1:Y:S01]  /*3400*/  LDS R0, [UR5+0x1b0] ;  /* 0x0001b005ff007984 */ /* 0x002e620008000800 */
[----:B------:R-:W-:Y:S02]  /*3410*/  USHF.R.U32.HI UR10, URZ, 0x4, UR10 ;  /* 0x00000004ff0a7899 */ /* 0x000fe4000801160a */
[----:B------:R-:W-:Y:S02]  /*3420*/  USHF.R.S32.HI UR4, URZ, 0x1f, UR7 ;  /* 0x0000001fff047899 */ /* 0x000fe40008011407 */
[----:B------:R-:W-:-:S02]  /*3430*/  USHF.R.U32.HI UR11, URZ, 0x4, UR11 ;  /* 0x00000004ff0b7899 */ /* 0x000fc4000801160b */
[----:B------:R-:W-:Y:S02]  /*3440*/  ULEA.HI UR4, UR4, UR7, URZ, 0x5 ;  /* 0x0000000704047291 */ /* 0x000fe4000f8f28ff */
[----:B------:R-:W-:Y:S02]  /*3450*/  ULOP3.LUT UR10, UR10, 0x3fff, URZ, 0xc0, !UPT ;  /* 0x00003fff0a0a7892 */ /* 0x000fe4000f8ec0ff */
[----:B------:R-:W-:Y:S02]  /*3460*/  USHF.R.S32.HI UR4, URZ, 0x5, UR4 ;  /* 0x00000005ff047899 */ /* 0x000fe40008011404 */
[----:B------:R-:W-:Y:S02]  /*3470*/  ULOP3.LUT UR11, UR11, 0x3fff, URZ, 0xc0, !UPT ;  /* 0x00003fff0b0b7892 */ /* 0x000fe4000f8ec0ff */
[----:B------:R-:W-:Y:S01]  /*3480*/  UISETP.LT.AND UP0, UPT, UR4, 0x1, UPT ;  /* 0x000000010400788c */ /* 0x000fe2000bf01270 */
[----:B------:R-:W-:Y:S01]  /*3490*/  UMOV UR22, 0x0 ;  /* 0x0000000000167882 */ /* 0x000fe20000000000 */
[----:B------:R-:W-:-:S02]  /*34a0*/  UMOV UR23, 0x4108910 ;  /* 0x0410891000177882 */ /* 0x000fc40000000000 */
[----:B------:R-:W-:Y:S02]  /*34b0*/  USEL UR9, UR4, 0x1, !UP0 ;  /* 0x0000000104097887 */ /* 0x000fe4000c000000 */
[----:B------:R-:W-:Y:S02]  /*34c0*/  ULOP3.LUT UR10, UR10, 0x1000000, URZ, 0xfc, !UPT ;  /* 0x010000000a0a7892 */ /* 0x000fe4000f8efcff */
[----:B------:R-:W-:Y:S02]  /*34d0*/  ULOP3.LUT UR11, UR11, 0x10000, URZ, 0xfc, !UPT ;  /* 0x000100000b0b7892 */ /* 0x000fe4000f8efcff */
[----:B------:R-:W-:Y:S02]  /*34e0*/  UIADD3 UR9, UPT, UPT, -UR9, URZ, URZ ;  /* 0x000000ff09097290 */ /* 0x000fe4000fffe1ff */
[----:B---3--:R-:W-:Y:S01]  /*34f0*/  UISETP.GE.AND UP3, UPT, UR6, 0x1, UPT ;  /* 0x000000010600788c */ /* 0x008fe2000bf66270 */
[----:B------:R-:W-:Y:S01]  /*3500*/  UMOV UR20, 0x0 ;  /* 0x0000000000147882 */ /* 0x000fe20000000000 */
[----:B------:R-:W-:Y:S01]  /*3510*/  UMOV UR21, 0x4108910 ;  /* 0x0410891000157882 */ /* 0x000fe20000000000 */
[----:B------:R-:W-:Y:S01]  /*3520*/  UMOV UR18, 0x0 ;  /* 0x0000000000127882 */ /* 0x000fe20000000000 */
[----:B------:R-:W-:Y:S01]  /*3530*/  UMOV UR19, 0x4108910 ;  /* 0x0410891000137882 */ /* 0x000fe20000000000 */
[----:B-1----:R-:W-:-:S15]  /*3540*/  R2UR UR16, R0 ;  /* 0x00000000001072ca */ /* 0x002fde00000e0000 */
.L_x_68:
[----:B------:R-:W-:Y:S02]  /*3550*/  LEA R0, R10, UR5, 0x3 ;  /* 0x000000050a007c11 */ /* 0x000fe4000f8e18ff */
[----:B------:R-:W-:Y:S02]  /*3560*/  SHF.L.U32 R2, R9, 0x1f, RZ ;  /* 0x0000001f09027819 */ /* 0x000fe400000006ff */
[----:B------:R-:W-:Y:S01]  /*3570*/  PLOP3.LUT P0, PT, PT, PT, UP3, 0x80, 0x8 ;  /* 0x000000000008781c */ /* 0x000fe20003f0f038 */
[----:B------:R-:W-:Y:S01]  /*3580*/  VIADD R3, R0, 0x110 ;  /* 0x0000011000037836 */ /* 0x000fe20000000000 */
[----:B-1----:R-:W1:Y:S02]  /*3590*/  SYNCS.PHASECHK.TRANS64.TRYWAIT P1, [R0+URZ+0x100], R2 ;  /* 0x00010002000075a7 */ /* 0x002e6400080211ff */
[----:B-1-3--:R-:W-:Y:S09]  /*35a0*/  @!P1 BRA `(.L_x_62) ;  /* 0x0000004000f09947 */ /* 0x00aff20003800000 */
.L_x_155:
[----:B------:R-:W-:Y:S01]  /*35b0*/  LEA R4, R10, UR5, 0x4 ;  /* 0x000000050a047c11 */ /* 0x000fe2000f8e20ff */
[----:B------:R-:W-:Y:S01]  /*35c0*/  @UP3 ULEA UR6, UR14, UR5, 0x3 ;  /* 0x000000050e063291 */ /* 0x000fe2000f8e18ff */
[----:B------:R-:W-:Y:S01]  /*35d0*/  PLOP3.LUT P2, PT, PT, PT, PT, 0x80, 0x8 ;  /* 0x000000000008781c */ /* 0x000fe20003f4f070 */
[----:B------:R-:W-:Y:S01]  /*35e0*/  ULEA UR7, UR15, UR5, 0x3 ;  /* 0x000000050f077291 */ /* 0x000fe2000f8e18ff */
[----:B------:R-:W-:Y:S02]  /*35f0*/  PRMT R3, RZ, 0x654, R3 ;  /* 0x00000654ff037816 */ /* 0x000fe40000000003 */
[----:B------:R-:W2:Y:S01]  /*3600*/  LDS.128 R4, [R4+0x190] ;  /* 0x0001900004047984 */ /* 0x000ea20000000c00 */
[----:B-1----:R-:W-:Y:S02]  /*3610*/  @P0 SHF.L.U32 R2, R8, 0x1f, RZ ;  /* 0x0000001f08020819 */ /* 0x002fe400000006ff */
[----:B------:R-:W-:Y:S01]  /*3620*/  SHF.L.U32 R0, R11, 0x1f, RZ ;  /* 0x0000001f0b007819 */ /* 0x000fe200000006ff */
[----:B------:R-:W-:Y:S01]  /*3630*/  @!PT LDS RZ, [RZ] ;  /* 0x00000000fffff984 */ /* 0x000fe20000000800 */
[----:B------:R-:W-:Y:S01]  /*3640*/  @!PT LDS RZ, [RZ] ;  /* 0x00000000fffff984 */ /* 0x000fe20000000800 */
[----:B------:R-:W-:Y:S01]  /*3650*/  @!PT LDS RZ, [RZ] ;  /* 0x00000000fffff984 */ /* 0x000fe20000000800 */
[----:B------:R-:W-:Y:S01]  /*3660*/  @!PT LDS RZ, [RZ] ;  /* 0x00000000fffff984 */ /* 0x000fe20000000800 */
[----:B------:R1:W-:Y:S06]  /*3670*/  MEMBAR.ALL.CTA ;  /* 0x0000000000007992 */ /* 0x0003ec0000008000 */
[----:B-1----:R-:W1:Y:S02]  /*3680*/  FENCE.VIEW.ASYNC.S ;  /* 0x00000000000073c6 */ /* 0x002e640000000000 */
[----:B-1----:R1:W-:Y:S01]  /*3690*/  SYNCS.ARRIVE.TRANS64.RED.A1T0 RZ, [R3+URZ], RZ ;  /* 0x000000ff03ff79a7 */ /* 0x0023e200081004ff */
[----:B------:R1:W3:Y:S01]  /*36a0*/  @P0 SYNCS.PHASECHK.TRANS64.TRYWAIT P2, [UR6], R2 ;  /* 0x00000002ff0005a7 */ /* 0x0002e20008041106 */
[----:B------:R-:W-:Y:S01]  /*36b0*/  ULEA.HI UR6, UR15, UR15, URZ, 0x1 ;  /* 0x0000000f0f067291 */ /* 0x000fe2000f8f08ff */
[----:B--2---:R-:W-:-:S03]  /*36c0*/  LOP3.LUT P1, RZ, R6, 0x1, RZ, 0xc0, !PT ;  /* 0x0000000106ff7812 */ /* 0x004fc6000782c0ff */
[----:B------:R-:W-:Y:S02]  /*36d0*/  USHF.L.U32 UR8, UR6, 0x5, URZ ;  /* 0x0000000506087899 */ /* 0x000fe400080006ff */
[----:B------:R-:W-:Y:S02]  /*36e0*/  ULOP3.LUT UR6, UR6, 0xffe, URZ, 0xc0, !UPT ;  /* 0x00000ffe06067892 */ /* 0x000fe4000f8ec0ff */
[----:B------:R-:W-:Y:S02]  /*36f0*/  ULOP3.LUT UR8, UR8, 0xffffffc0, URZ, 0xc0, !UPT ;  /* 0xffffffc008087892 */ /* 0x000fe4000f8ec0ff */
[----:B------:R-:W-:Y:S02]  /*3700*/  UIADD3 UR6, UPT, UPT, -UR6, UR15, URZ ;  /* 0x0000000f06067290 */ /* 0x000fe4000fffe1ff */
[----:B------:R-:W-:Y:S01]  /*3710*/  UIADD3 UR8, UPT, UPT, UR16, UR8, URZ ;  /* 0x0000000810087290 */ /* 0x000fe2000fffe0ff */
[----:B------:R-:W2:Y:S03]  /*3720*/  SYNCS.PHASECHK.TRANS64.TRYWAIT P0, [UR7+0x140], R0 ;  /* 0x00014000ff0075a7 */ /* 0x000ea60008001107 */
[----:B------:R-:W-:Y:S01]  /*3730*/  ULEA UR8, UR6, UR8, 0x14 ;  /* 0x0000000806087291 */ /* 0x000fe2000f8ea0ff */
[----:B-123--:R-:W-:Y:S11]  /*3740*/  @!P0 BRA `(.L_x_63) ;  /* 0x00000040009c8947 */ /* 0x00eff60003800000 */
.L_x_157:
[----:B------:R-:W-:Y:S01]  /*3750*/  IADD3 R10, PT, PT, R10, 0x1, RZ ;  /* 0x000000010a0a7810 */ /* 0x000fe20007ffe0ff */
[----:B------:R-:W-:Y:S06]  /*3760*/  BRA.U !UP3, `(.L_x_64) ;  /* 0x000000010bc07547 */ /* 0x000fec000b800000 */
[----:B------:R-:W-:Y:S01]  /*3770*/  UPLOP3.LUT UP4, UPT, UPT, UPT, UPT, 0x40, 0x4 ;  /* 0x000000000004789c */ /* 0x000fe20003f8e870 */
[----:B------:R-:W-:Y:S01]  /*3780*/  UMOV UR13, UR9 ;  /* 0x00000009000d7c82 */ /* 0x000fe20008000000 */
[----:B------:R-:W-:Y:S01]  /*3790*/  UMOV UR12, UR4 ;  /* 0x00000004000c7c82 */ /* 0x000fe20008000000 */
[----:B------:R-:W-:-:S08]  /*37a0*/  UMOV UR17, UR14 ;  /* 0x0000000e00117c82 */ /* 0x000fd00008000000 */
.L_x_67:
[----:B------:R-:W-:Y:S02]  /*37b0*/  UIADD3 UR13, UPT, UPT, UR13, 0x1, URZ ;  /* 0x000000010d0d7890 */ /* 0x000fe4000fffe0ff */
[----:B--2---:R-:W-:Y:S02]  /*37c0*/  ULEA UR6, UR17, UR5, 0x3 ;  /* 0x0000000511067291 */ /* 0x004fe4000f8e18ff */
[----:B------:R-:W-:Y:S01]  /*37d0*/  UISETP.NE.AND UP0, UPT, UR13, URZ, UPT ;  /* 0x000000ff0d00728c */ /* 0x000fe2000bf05270 */
[----:B---3--:R-:W-:Y:S10]  /*37e0*/  @P2 BRA `(.L_x_65) ;  /* 0x00000000000c2947 */ /* 0x008ff40003800000 */
[----:B-1----:R-:W-:Y:S04]  /*37f0*/  SHF.L.U32 R2, R8, 0x1f, RZ ;  /* 0x0000001f08027819 */ /* 0x002fe800000006ff */
[----:B------:R-:W1:Y:S02]  /*3800*/  SYNCS.PHASECHK.TRANS64.TRYWAIT P0, [UR6], R2 ;  /* 0x00000002ff0075a7 */ /* 0x000e640008001106 */
[----:B-1----:R-:W-:Y:S05]  /*3810*/  @!P0 BRA `(.L_x_66) ;  /* 0x0000004000808947 */ /* 0x002fea0003800000 */
.L_x_65:
[----:B------:R-:W-:Y:S01]  /*3820*/  UISETP.NE.AND UP1, UPT, UR12, 0x1, UPT ;  /* 0x000000010c00788c */ /* 0x000fe2000bf25270 */
[----:B------:R-:W-:Y:S01]  /*3830*/  PLOP3.LUT P2, PT, PT, PT, PT, 0x80, 0x8 ;  /* 0x000000000008781c */ /* 0x000fe20003f4f070 */
[----:B------:R-:W-:Y:S02]  /*3840*/  UIADD3 UR14, UPT, UPT, UR17, 0x1, URZ ;  /* 0x00000001110e7890 */ /* 0x000fe4000fffe0ff */
[----:B------:R-:W-:Y:S02]  /*3850*/  ULEA UR28, UR17, UR11, 0x9 ;  /* 0x0000000b111c7291 */ /* 0x000fe4000f8e48ff */
[----:B------:R-:W-:Y:S01]  /*3860*/  UISETP.NE.AND UP2, UPT, UR14, 0xc, UPT ;  /* 0x0000000c0e00788c */ /* 0x000fe2000bf45270 */
[----:B------:R-:W-:Y:S01]  /*3870*/  PLOP3.LUT P0, PT, PT, PT, UP1, 0x80, 0x8 ;  /* 0x000000000008781c */ /* 0x000fe20003f0f018 */
[----:B------:R-:W-:Y:S02]  /*3880*/  UIADD3 UR40, UPT, UPT, UR28, 0x2, URZ ;  /* 0x000000021c287890 */ /* 0x000fe4000fffe0ff */
[----:B------:R-:W-:Y:S02]  /*3890*/  USEL UR27, URZ, 0x1, UP2 ;  /* 0x00000001ff1b7887 */ /* 0x000fe40009000000 */
[----:B------:R-:W-:Y:S02]  /*38a0*/  USEL UR14, UR14, URZ, UP2 ;  /* 0x000000ff0e0e7287 */ /* 0x000fe40009000000 */
[----:B------:R-:W-:Y:S02]  /*38b0*/  UIADD3 UR36, UPT, UPT, UR28, 0x4, URZ ;  /* 0x000000041c247890 */ /* 0x000fe4000fffe0ff */
[----:B------:R-:W-:Y:S01]  /*38c0*/  @UP1 ULEA UR26, UR14, UR5, 0x3 ;  /* 0x000000050e1a1291 */ /* 0x000fe2000f8e18ff */
[----:B------:R-:W-:Y:S01]  /*38d0*/  LOP3.LUT R8, R8, UR27, RZ, 0x3c, !PT ;  /* 0x0000001b08087c12 */ /* 0x000fe2000f8e3cff */
[----:B------:R-:W-:Y:S02]  /*38e0*/  UIADD3 UR32, UPT, UPT, UR28, 0x6, URZ ;  /* 0x000000061c207890 */ /* 0x000fe4000fffe0ff */
[----:B------:R-:W-:Y:S01]  /*38f0*/  UIADD3 UR6, UPT, UPT, UR6, 0x60, URZ ;  /* 0x0000006006067890 */ /* 0x000fe2000fffe0ff */
[----:B-1----:R-:W-:Y:S01]  /*3900*/  @P0 SHF.L.U32 R0, R8, 0x1f, RZ ;  /* 0x0000001f08000819 */ /* 0x002fe200000006ff */
[----:B------:R-:W-:Y:S01]  /*3910*/  UIADD3 UR12, UPT, UPT, UR12, -0x1, URZ ;  /* 0xffffffff0c0c7890 */ /* 0x000fe2000fffe0ff */
[----:B------:R-:W-:Y:S02]  /*3920*/  UMOV UR29, 0x40004040 ;  /* 0x40004040001d7882 */ /* 0x000fe40000000000 */
[----:B------:R2:W3:Y:S01]  /*3930*/  @P0 SYNCS.PHASECHK.TRANS64.TRYWAIT P2, [UR26], R0 ;  /* 0x00000000ff0005a7 */ /* 0x0004e2000804111a */
[----:B------:R-:W-:Y:S01]  /*3940*/  ULEA UR26, UR17, UR10, 0x9 ;  /* 0x0000000a111a7291 */ /* 0x000fe2000f8e48ff */
[----:B------:R-:W-:Y:S01]  /*3950*/  UMOV UR27, 0x20004020 ;  /* 0x20004020001b7882 */ /* 0x000fe20000000000 */
[----:B------:R-:W-:Y:S02]  /*3960*/  UMOV UR41, 0x40004040 ;  /* 0x4000404000297882 */ /* 0x000fe40000000000 */
[----:B------:R-:W-:Y:S02]  /*3970*/  UIADD3 UR38, UPT, UPT, UR26, 0x40, URZ ;  /* 0x000000401a267890 */ /* 0x000fe4000fffe0ff */
[----:B------:R-:W-:Y:S02]  /*3980*/  UIADD3 UR34, UPT, UPT, UR26, 0x80, URZ ;  /* 0x000000801a227890 */ /* 0x000fe4000fffe0ff */
[----:B------:R-:W-:Y:S01]  /*3990*/  UIADD3 UR30, UPT, UPT, UR26, 0xc0, URZ ;  /* 0x000000c01a1e7890 */ /* 0x000fe2000fffe0ff */
[----:B------:R2:W-:Y:S01]  /*39a0*/  UTCHMMA gdesc[UR26], gdesc[UR28], tmem[UR8], tmem[UR24], idesc[UR25], UP4 ;  /* 0x00ff181c1a0075ea */ /* 0x0005e2000a000008 */
[----:B------:R-:W-:Y:S01]  /*39b0*/  UPLOP3.LUT UP4, UPT, UPT, UPT, UPT, 0x80, 0x8 ;  /* 0x000000000008789c */ /* 0x000fe20003f8f070 */
[----:B------:R-:W-:Y:S01]  /*39c0*/  UMOV UR39, 0x20004020 ;  /* 0x2000402000277882 */ /* 0x000fe20000000000 */
[----:B------:R-:W-:Y:S01]  /*39d0*/  UMOV UR37, 0x40004040 ;  /* 0x4000404000257882 */ /* 0x000fe20000000000 */
[----:B------:R2:W-:Y:S01]  /*39e0*/  UTCHMMA gdesc[UR38], gdesc[UR40], tmem[UR8], tmem[UR22], idesc[UR23], UPT ;  /* 0x00ff1628260075ea */ /* 0x0005e2000b800008 */
[----:B------:R-:W-:Y:S01]  /*39f0*/  UMOV UR35, 0x20004020 ;  /* 0x2000402000237882 */ /* 0x000fe20000000000 */
[----:B------:R-:W-:Y:S01]  /*3a00*/  UMOV UR33, 0x40004040 ;  /* 0x4000404000217882 */ /* 0x000fe20000000000 */
[----:B------:R-:W-:Y:S01]  /*3a10*/  UMOV UR31, 0x20004020 ;  /* 0x20004020001f7882 */ /* 0x000fe20000000000 */
[----:B------:R2:W-:Y:S01]  /*3a20*/  UTCHMMA gdesc[UR34], gdesc[UR36], tmem[UR8], tmem[UR20], idesc[UR21], UPT ;  /* 0x00ff1424220075ea */ /* 0x0005e2000b800008 */
[----:B------:R2:W-:Y:S01]  /*3a30*/  UTCHMMA gdesc[UR30], gdesc[UR32], tmem[UR8], tmem[UR18], idesc[UR19], UPT ;  /* 0x00ff12201e0075ea */ /* 0x0005e2000b800008 */
[----:B------:R2:W-:Y:S01]  /*3a40*/  UTCBAR [UR6], URZ ;  /* 0x000000ff060073e9 */ /* 0x0005e200080000ff */
[----:B------:R-:W-:Y:S01]  /*3a50*/  UMOV UR17, UR14 ;  /* 0x0000000e00117c82 */ /* 0x000fe20008000000 */
[----:B------:R-:W-:Y:S05]  /*3a60*/  BRA.U UP0, `(.L_x_67) ;  /* 0xfffffffd00507547 */ /* 0x000fea000b83ffff */
.L_x_64:
[----:B------:R-:W-:Y:S01]  /*3a70*/  UIADD3 UR15, UPT, UPT, UR15, 0x1, URZ ;  /* 0x000000010f0f7890 */ /* 0x000fe2000fffe0ff */
[C---:B------:R-:W-:Y:S01]  /*3a80*/  ISETP.NE.AND P0, PT, R10.reuse, 0x2, PT ;  /* 0x000000020a00780c */ /* 0x040fe20003f05270 */
[----:B------:R-:W-:Y:S02]  /*3a90*/  UIADD3 UR7, UPT, UPT, UR7, 0x120, URZ ;  /* 0x0000012007077890 */ /* 0x000fe4000fffe0ff */
[----:B------:R-:W-:Y:S01]  /*3aa0*/  UISETP.NE.AND UP0, UPT, UR15, 0x4, UPT ;  /* 0x000000040f00788c */ /* 0x000fe2000bf05270 */
[----:B-12---:R-:W-:Y:S02]  /*3ab0*/  SEL R0, RZ, 0x1, P0 ;  /* 0x00000001ff007807 */ /* 0x006fe40000000000 */
[----:B------:R-:W-:Y:S01]  /*3ac0*/  SEL R10, R10, RZ, P0 ;  /* 0x000000ff0a0a7207 */ /* 0x000fe20000000000 */
[----:B------:R-:W-:Y:S01]  /*3ad0*/  USEL UR6, URZ, 0x1, UP0 ;  /* 0x00000001ff067887 */ /* 0x000fe20008000000 */
[----:B------:R-:W-:Y:S01]  /*3ae0*/  LOP3.LUT R9, R9, R0, RZ, 0x3c, !PT ;  /* 0x0000000009097212 */ /* 0x000fe200078e3cff */
[----:B------:R-:W-:Y:S01]  /*3af0*/  USEL UR15, UR15, URZ, UP0 ;  /* 0x000000ff0f0f7287 */ /* 0x000fe20008000000 */
[----:B------:R1:W-:Y:S03]  /*3b00*/  UTCBAR [UR7], URZ ;  /* 0x000000ff070073e9 */ /* 0x0003e600080000ff */
[----:B------:R-:W-:Y:S01]  /*3b10*/  LOP3.LUT R11, R11, UR6, RZ, 0x3c, !PT ;  /* 0x000000060b0b7c12 */ /* 0x000fe2000f8e3cff */
[----:B------:R-:W-:Y:S07]  /*3b20*/  @P1 BRA `(.L_x_68) ;  /* 0xfffffff800881947 */ /* 0x000fee000383ffff */
[----:B------:R-:W2:Y:S01]  /*3b30*/  S2UR UR4, SR_CgaCtaId ;  /* 0x00000000000479c3 */ /* 0x000ea20000008800 */
[----:B------:R-:W-:Y:S01]  /*3b40*/  ELECT P0, URZ, PT ;  /* 0x0000000000ff782f */ /* 0x000fe20003800000 */
[----:B------:R-:W-:Y:S01]  /*3b50*/  IMAD.MOV.U32 R0, RZ, RZ, 0x1 ;  /* 0x00000001ff007424 */ /* 0x000fe200078e00ff */
[----:B------:R-:W-:Y:S01]  /*3b60*/  UIADD3 UR5, UPT, UPT, UR5, 0x140, URZ ;  /* 0x0000014005057890 */ /* 0x000fe2000fffe0ff */
[----:B------:R-:W-:Y:S01]  /*3b70*/  SHF.L.U32 R2, R11, 0x1f, RZ ;  /* 0x0000001f0b027819 */ /* 0x000fe200000006ff */
[----:B------:R-:W-:-:S03]  /*3b80*/  UMOV UR6, 0x40 ;  /* 0x0000004000067882 */ /* 0x000fc60000000000 */
[----:B------:R-:W-:Y:S01]  /*3b90*/  UVIRTCOUNT.DEALLOC.SMPOOL 0x80 ;  /* 0x000000800000784c */ /* 0x000fe20000000000 */
[----:B--2---:R-:W-:Y:S02]  /*3ba0*/  ULEA UR4, UR4, UR6, 0x18 ;  /* 0x0000000604047291 */ /* 0x004fe4000f8ec0ff */
[----:B------:R-:W-:-:S07]  /*3bb0*/  ULEA UR6, UR15, UR5, 0x3 ;  /* 0x000000050f067291 */ /* 0x000fce000f8e18ff */
[----:B------:R2:W-:Y:S02]  /*3bc0*/  @P0 STS.U8 [UR4+0x1c], R0 ;  /* 0x00001c00ff000988 */ /* 0x0005e40008000004 */
[----:B------:R-:W4:Y:S02]  /*3bd0*/  SYNCS.PHASECHK.TRANS64.TRYWAIT P0, [UR6], R2 ;  /* 0x00000002ff0075a7 */ /* 0x000f240008001106 */
[----:B--2-4-:R-:W-:Y:S05]  /*3be0*/  @!P0 BRA `(.L_x_69) ;  /* 0x0000003c00a48947 */ /* 0x014fea0003800000 */
.L_x_160:
[----:B-1----:R-:W-:-:S04]  /*3bf0*/  UIADD3 UR7, UPT, UPT, UR15, 0x1, URZ ;  /* 0x000000010f077890 */ /* 0x002fc8000fffe0ff */
[----:B------:R-:W-:-:S04]  /*3c00*/  UISETP.NE.AND UP0, UPT, UR7, 0x4, UPT ;  /* 0x000000040700788c */ /* 0x000fc8000bf05270 */
[----:B------:R-:W-:Y:S02]  /*3c10*/  USEL UR8, URZ, 0x1, UP0 ;  /* 0x00000001ff087887 */ /* 0x000fe40008000000 */
[----:B------:R-:W-:-:S04]  /*3c20*/  USEL UR7, UR7, URZ, UP0 ;  /* 0x000000ff07077287 */ /* 0x000fc80008000000 */
[----:B------:R-:W-:Y:S01]  /*3c30*/  ULEA UR6, UR7, UR5, 0x3 ;  /* 0x0000000507067291 */ /* 0x000fe2000f8e18ff */
[----:B--2---:R-:W-:-:S04]  /*3c40*/  LOP3.LUT R2, R11, UR8, RZ, 0x3c, !PT ;  /* 0x000000080b027c12 */ /* 0x004fc8000f8e3cff */
[----:B------:R-:W-:-:S04]  /*3c50*/  SHF.L.U32 R3, R2, 0x1f, RZ ;  /* 0x0000001f02037819 */ /* 0x000fc800000006ff */
[----:B------:R-:W1:Y:S02]  /*3c60*/  SYNCS.PHASECHK.TRANS64.TRYWAIT P0, [UR6], R3 ;  /* 0x00000003ff0075a7 */ /* 0x000e640008001106 */
[----:B-1----:R-:W-:Y:S05]  /*3c70*/  @!P0 BRA `(.L_x_70) ;  /* 0x0000003c00988947 */ /* 0x002fea0003800000 */
.L_x_162:
        /* <DEDUP_REMOVED lines=9> */
.L_x_164:
[----:B------:R-:W-:-:S04]  /*3d10*/  UIADD3 UR7, UPT, UPT, UR7, 0x1, URZ ;  /* 0x0000000107077890 */ /* 0x000fc8000fffe0ff */
[----:B------:R-:W-:-:S04]  /*3d20*/  UISETP.NE.AND UP0, UPT, UR7, 0x4, UPT ;  /* 0x000000040700788c */ /* 0x000fc8000bf05270 */
[----:B------:R-:W-:Y:S02]  /*3d30*/  USEL UR6, URZ, 0x1, UP0 ;  /* 0x00000001ff067887 */ /* 0x000fe40008000000 */
[----:B------:R-:W-:-:S04]  /*3d40*/  USEL UR7, UR7, URZ, UP0 ;  /* 0x000000ff07077287 */ /* 0x000fc80008000000 */
[----:B------:R-:W-:Y:S01]  /*3d50*/  ULEA UR7, UR7, UR5, 0x3 ;  /* 0x0000000507077291 */ /* 0x000fe2000f8e18ff */
[----:B------:R-:W-:-:S04]  /*3d60*/  LOP3.LUT R2, R2, UR6, RZ, 0x3c, !PT ;  /* 0x0000000602027c12 */ /* 0x000fc8000f8e3cff */
[----:B------:R-:W-:-:S04]  /*3d70*/  SHF.L.U32 R2, R2, 0x1f, RZ ;  /* 0x0000001f02027819 */ /* 0x000fc800000006ff */
[----:B------:R-:W2:Y:S02]  /*3d80*/  SYNCS.PHASECHK.TRANS64.TRYWAIT P0, [UR7], R2 ;  /* 0x00000002ff0075a7 */ /* 0x000ea40008001107 */
[----:B--2---:R-:W-:Y:S05]  /*3d90*/  @!P0 BRA `(.L_x_72) ;  /* 0x0000003c00808947 */ /* 0x004fea0003800000 */
.L_x_166:
[----:B------:R-:W-:Y:S01]  /*3da0*/  NOP ;  /* 0x0000000000007918 */ /* 0x000fe20000000000 */
[----:B-1----:R-:W1:Y:S01]  /*3db0*/  LDS R0, [UR4+0x14] ;  /* 0x00001404ff007984 */ /* 0x002e620008000800 */
[----:B------:R-:W-:Y:S01]  /*3dc0*/  ULOP3.LUT UR6, UR16, 0xffff, URZ, 0xc0, !UPT ;  /* 0x0000ffff10067892 */ /* 0x000fe2000f8ec0ff */
[----:B------:R-:W-:Y:S01]  /*3dd0*/  UMOV UR8, 0xffff ;  /* 0x0000ffff00087882 */ /* 0x000fe20000000000 */
[----:B------:R-:W-:Y:S02]  /*3de0*/  UMOV UR5, 0x1 ;  /* 0x0000000100057882 */ /* 0x000fe40000000000 */
[----:B------:R-:W-:-:S04]  /*3df0*/  USHF.R.U32.HI UR6, URZ, 0x5, UR6 ;  /* 0x00000005ff067899 */ /* 0x000fc80008011606 */
[----:B------:R-:W-:Y:S02]  /*3e00*/  USHF.L.U32 UR8, UR8, UR6, URZ ;  /* 0x0000000608087299 */ /* 0x000fe400080006ff */
[----:B------:R-:W-:-:S04]  /*3e10*/  USHF.L.U32 UR5, UR5, UR6, URZ ;  /* 0x0000000605057299 */ /* 0x000fc800080006ff */
[----:B-1----:R-:W-:-:S04]  /*3e20*/  LOP3.LUT R0, R0, UR8, RZ, 0xc0, !PT ;  /* 0x0000000800007c12 */ /* 0x002fc8000f8ec0ff */
[----:B------:R-:W-:-:S13]  /*3e30*/  ISETP.NE.AND P0, PT, R0, UR8, PT ;  /* 0x0000000800007c0c */ /* 0x000fda000bf05270 */
[----:B------:R-:W-:Y:S05]  /*3e40*/  @P0 BRA `(.L_x_73) ;  /* 0x0000000000580947 */ /* 0x000fea0003800000 */
[----:B------:R-:W1:Y:S02]  /*3e50*/  LDS R0, [UR4+0x18] ;  /* 0x00001804ff007984 */ /* 0x000e640008000800 */
[----:B-1----:R-:W-:-:S04]  /*3e60*/  LOP3.LUT R0, R0, UR5, RZ, 0xc0, !PT ;  /* 0x0000000500007c12 */ /* 0x002fc8000f8ec0ff */
[----:B------:R-:W-:-:S13]  /*3e70*/  ISETP.NE.AND P0, PT, R0, UR5, PT ;  /* 0x0000000500007c0c */ /* 0x000fda000bf05270 */
[----:B------:R-:W-:Y:S05]  /*3e80*/  @P0 BRA `(.L_x_74) ;  /* 0x00000000003c0947 */ /* 0x000fea0003800000 */
[----:B------:R-:W1:Y:S01]  /*3e90*/  S2R R2, SR_LANEID ;  /* 0x0000000000027919 */ /* 0x000e620000000000 */
[----:B------:R-:W-:Y:S01]  /*3ea0*/  ULOP3.LUT UR8, URZ, UR8, URZ, 0x33, !UPT ;  /* 0x00000008ff087292 */ /* 0x000fe2000f8e33ff */
[----:B------:R-:W-:Y:S02]  /*3eb0*/  VOTEU.ANY UR7, UPT, PT ;  /* 0x0000000000077886 */ /* 0x000fe400038e0100 */
[----:B------:R-:W-:-:S03]  /*3ec0*/  UFLO.U32 UR7, UR7 ;  /* 0x00000007000772bd */ /* 0x000fc600080e0000 */
[----:B------:R-:W-:-:S04]  /*3ed0*/  IMAD.U32 R0, RZ, RZ, UR8 ;  /* 0x00000008ff007e24 */ /* 0x000fc8000f8e00ff */
[----:B------:R2:W4:Y:S02]  /*3ee0*/  REDUX UR6, R0 ;  /* 0x00000000000673c4 */ /* 0x0005240000000000 */
[----:B------:R1:W-:Y:S02]  /*3ef0*/  UTCATOMSWS.AND URZ, UR8 ;  /* 0x0000000800ff79e3 */ /* 0x0003e40008000000 */
[----:B-1----:R-:W-:Y:S02]  /*3f00*/  ISETP.EQ.U32.AND P0, PT, R2, UR7, PT ;  /* 0x0000000702007c0c */ /* 0x002fe4000bf02070 */
[----:B--2---:R-:W-:Y:S02]  /*3f10*/  LOP3.LUT R0, RZ, UR5, RZ, 0x33, !PT ;  /* 0x00000005ff007c12 */ /* 0x004fe4000f8e33ff */
[----:B----4-:R-:W-:Y:S02]  /*3f20*/  MOV R2, UR6 ;  /* 0x0000000600027c02 */ /* 0x010fe40008000f00 */
[----:B------:R-:W1:Y:S07]  /*3f30*/  REDUX UR5, R0 ;  /* 0x00000000000573c4 */ /* 0x000e6e0000000000 */
[----:B------:R2:W-:Y:S01]  /*3f40*/  @P0 ATOMS.AND RZ, [UR4+0x14], R2 ;  /* 0x00001402ffff098c */ /* 0x0005e2000a800004 */
[----:B-1----:R-:W-:-:S05]  /*3f50*/  IMAD.U32 R0, RZ, RZ, UR5 ;  /* 0x00000005ff007e24 */ /* 0x002fca000f8e00ff */
[----:B------:R2:W-:Y:S01]  /*3f60*/  @P0 ATOMS.AND RZ, [UR4+0x18], R0 ;  /* 0x00001800ffff098c */ /* 0x0005e2000a800004 */
[----:B------:R-:W-:Y:S05]  /*3f70*/  BRA `(.L_x_75) ;  /* 0x0000000000147947 */ /* 0x000fea0003800000 */
.L_x_74:
[----:B------:R-:W-:Y:S02]  /*3f80*/  MOV R2, 0x3fa0 ;  /* 0x00003fa000027802 */ /* 0x000fe40000000f00 */
[----:B---3-5:R-:W-:Y:S05]  /*3f90*/  CALL.REL.NOINC `($__internal_0_$__cuda_sm10x_tcgen05_guardrail_trap_col_being_dealloced_not_returned_by_alloc) ;  /* 0x0000003c00f47944 */ /* 0x028fea0003c00000 */
[----:B------:R-:W-:Y:S05]  /*3fa0*/  BRA `(.L_x_75) ;  /* 0x0000000000087947 */ /* 0x000fea0003800000 */
.L_x_73:
[----:B------:R-:W-:Y:S02]  /*3fb0*/  MOV R2, 0x3fd0 ;  /* 0x00003fd000027802 */ /* 0x000fe40000000f00 */
[----:B---3-5:R-:W-:Y:S05]  /*3fc0*/  CALL.REL.NOINC `($__internal_2_$__cuda_sm10x_tcgen05_guardrail_trap_unallocated_columns_being_dealloced) ;  /* 0x0000004000007944 */ /* 0x028fea0003c00000 */
.L_x_75:
[----:B------:R-:W-:Y:S01]  /*3fd0*/  NOP ;  /* 0x0000000000007918 */ /* 0x000fe20000000000 */
[----:B------:R-:W-:Y:S05]  /*3fe0*/  EXIT ;  /* 0x000000000000794d */ /* 0x000fea0003800000 */
.L_x_57:
[----:B------:R-:W-:-:S09]  /*3ff0*/  UISETP.NE.OR UP2, UPT, UR8, 0x3, !UP2 ;  /* 0x000000030800788c */ /* 0x000fd2000d745670 */
[----:B------:R-:W-:Y:S05]  /*4000*/  BRA.U UP2, `(.L_x_76) ;  /* 0x0000000d02ac7547 */ /* 0x000fea000b800000 */
[----:B------:R-:W1:Y:S01]  /*4010*/  LDC R0, c[0x0][0xb30] ;  /* 0x0002cc00ff007b82 */ /* 0x000e620000000800 */
[----:B------:R-:W2:Y:S01]  /*4020*/  LDCU.64 UR8, c[0x0][0x888] ;  /* 0x00011100ff0877ac */ /* 0x000ea20008000a00 */
[----:B------:R-:W-:Y:S01]  /*4030*/  IMAD.MOV.U32 R32, RZ, RZ, 0x1 ;  /* 0x00000001ff207424 */ /* 0x000fe200078e00ff */
[----:B------:R-:W-:Y:S01]  /*4040*/  CS2R R28, SRZ ;  /* 0x00000000001c7805 */ /* 0x000fe2000001ff00 */
[----:B------:R-:W-:Y:S01]  /*4050*/  IMAD.MOV.U32 R25, RZ, RZ, 0x2000 ;  /* 0x00002000ff197424 */ /* 0x000fe200078e00ff */
[----:B------:R-:W4:Y:S03]  /*4060*/  LDCU.64 UR4, c[0x0][0x890] ;  /* 0x00011200ff0477ac */ /* 0x000f260008000a00 */
[----:B------:R-:W3:Y:S01]  /*4070*/  LDC R24, c[0x0][0x370] ;  /* 0x0000dc00ff187b82 */ /* 0x000ee20000000800 */
[----:B------:R-:W-:Y:S01]  /*4080*/  UMOV UR7, 0x400 ;  /* 0x0000040000077882 */ /* 0x000fe20000000000 */
[----:B------:R-:W-:-:S02]  /*4090*/  UPLOP3.LUT UP1, UPT, UPT, UPT, UPT, 0x40, 0x4 ;  /* 0x000000000004789c */ /* 0x000fc40003f2e870 */
[----:B------:R-:W-:Y:S01]  /*40a0*/  ULEA UR7, UR37, UR7, 0x18 ;  /* 0x0000000725077291 */ /* 0x000fe2000f8ec0ff */
[----:B------:R-:W-:-:S03]  /*40b0*/  UMOV UR13, URZ ;  /* 0x000000ff000d7c82 */ /* 0x000fc60008000000 */
[----:B------:R-:W3:Y:S01]  /*40c0*/  LDC R3, c[0x0][0xb0c] ;  /* 0x0002c300ff037b82 */ /* 0x000ee20000000800 */
[----:B--2---:R-:W-:Y:S02]  /*40d0*/  UISETP.NE.U32.AND UP3, UPT, UR8, URZ, UPT ;  /* 0x000000ff0800728c */ /* 0x004fe4000bf65070 */
[----:B----4-:R-:W-:-:S05]  /*40e0*/  UISETP.NE.U32.AND UP4, UPT, UR4, URZ, UPT ;  /* 0x000000ff0400728c */ /* 0x010fca000bf85070 */
[----:B------:R-:W2:Y:S01]  /*40f0*/  LDC R18, c[0x0][0xb20] ;  /* 0x0002c800ff127b82 */ /* 0x000ea20000000800 */
[----:B-1----:R-:W-:Y:S01]  /*4100*/  ISETP.NE.AND P1, PT, R0, 0x1, PT ;  /* 0x000000010000780c */ /* 0x002fe20003f25270 */
[----:B------:R-:W-:Y:S02]  /*4110*/  UISETP.NE.AND.EX UP3, UPT, UR9, URZ, UPT, UP3 ;  /* 0x000000ff0900728c */ /* 0x000fe4000bf65330 */
[----:B------:R-:W-:-:S04]  /*4120*/  UISETP.NE.AND.EX UP4, UPT, UR5, URZ, UPT, UP4 ;  /* 0x000000ff0500728c */ /* 0x000fc8000bf85340 */
[----:B------:R-:W1:Y:S08]  /*4130*/  LDC.64 R30, c[0x0][0x348] ;  /* 0x0000d200ff1e7b82 */ /* 0x000e700000000a00 */
[----:B------:R-:W4:Y:S08]  /*4140*/  LDC.64 R16, c[0x0][0xb10] ;  /* 0x0002c400ff107b82 */ /* 0x000f300000000a00 */
[----:B------:R-:W1:Y:S08]  /*4150*/  LDC.64 R6, c[0x0][0xb18] ;  /* 0x0002c600ff067b82 */ /* 0x000e700000000a00 */
[----:B------:R-:W1:Y:S08]  /*4160*/  LDC.64 R4, c[0x0][0xb28] ;  /* 0x0002ca00ff047b82 */ /* 0x000e700000000a00 */
[----:B--23--:R-:W1:Y:S02]  /*4170*/  LDC R19, c[0x0][0x374] ;  /* 0x0000dd00ff137b82 */ /* 0x00ce640000000800 */
.L_x_85:
[C---:B------:R-:W-:Y:S02]  /*4180*/  LEA R0, R29.reuse, UR7, 0x3 ;  /* 0x000000071d007c11 */ /* 0x040fe4000f8e18ff */
[----:B------:R-:W-:Y:S02]  /*4190*/  SHF.L.U32 R2, R28, 0x1f, RZ ;  /* 0x0000001f1c027819 */ /* 0x000fe400000006ff */
[----:B------:R-:W-:Y:S02]  /*41a0*/  LEA R20, R29, UR7, 0x4 ;  /* 0x000000071d147c11 */ /* 0x000fe4000f8e20ff */
[----:B--2---:R-:W2:Y:S02]  /*41b0*/  SYNCS.PHASECHK.TRANS64.TRYWAIT P0, [R0+URZ+0x100], R2 ;  /* 0x00010002000075a7 */ /* 0x004ea400080011ff */
[----:B--2---:R-:W-:Y:S05]  /*41c0*/  @!P0 BRA `(.L_x_77) ;  /* 0x00000038008c8947 */ /* 0x004fea0003800000 */
.L_x_167:
[----:B------:R-:W-:Y:S01]  /*41d0*/  ISETP.GE.AND P0, PT, R26, 0x1, PT ;  /* 0x000000011a00780c */ /* 0x000fe20003f06270 */
[----:B------:R-:W3:Y:S01]  /*41e0*/  LDS.128 R20, [R20+0x190] ;  /* 0x0001900014147984 */ /* 0x000ee20000000c00 */
[----:B--2---:R-:W-:Y:S01]  /*41f0*/  VIADD R0, R0, 0x110 ;  /* 0x0000011000007836 */ /* 0x004fe20000000000 */
[----:B------:R-:W-:Y:S01]  /*4200*/  @!PT LDS RZ, [RZ] ;  /* 0x00000000fffff984 */ /* 0x000fe20000000800 */
[----:B------:R-:W-:Y:S01]  /*4210*/  @!PT LDS RZ, [RZ] ;  /* 0x00000000fffff984 */ /* 0x000fe20000000800 */
[----:B------:R-:W-:Y:S01]  /*4220*/  @!PT LDS RZ, [RZ] ;  /* 0x00000000fffff984 */ /* 0x000fe20000000800 */
[----:B------:R-:W-:Y:S01]  /*4230*/  @!PT LDS RZ, [RZ] ;  /* 0x00000000fffff984 */ /* 0x000fe20000000800 */
[----:B------:R2:W-:Y:S06]  /*4240*/  MEMBAR.ALL.CTA ;  /* 0x0000000000007992 */ /* 0x0005ec0000008000 */
[----:B--2---:R-:W2:Y:S01]  /*4250*/  FENCE.VIEW.ASYNC.S ;  /* 0x00000000000073c6 */ /* 0x004ea20000000000 */
[----:B------:R-:W-:Y:S04]  /*4260*/  PRMT R0, RZ, 0x654, R0 ;  /* 0x00000654ff007816 */ /* 0x000fe80000000000 */
[----:B--2---:R2:W-:Y:S01]  /*4270*/  SYNCS.ARRIVE.TRANS64.RED.A1T0 RZ, [R0+URZ], RZ ;  /* 0x000000ff00ff79a7 */ /* 0x0045e200081004ff */
[----:B---3--:R-:W-:Y:S11]  /*4280*/  LOP3.LUT P3, RZ, R22, 0x1, RZ, 0xc0, !PT ;  /* 0x0000000116ff7812 */ /* 0x008ff6000786c0ff */
[----:B------:R-:W-:Y:S02]  /*4290*/  @!UPT UIADD3 URZ, UPT, UPT, URZ, URZ, URZ ;  /* 0x000000fffffff290 */ /* 0x000fe4000fffe0ff */
[----:B------:R-:W-:Y:S02]  /*42a0*/  @P3 MOV R11, R20 ;  /* 0x00000014000b3202 */ /* 0x000fe40000000f00 */
[----:B------:R-:W-:Y:S01]  /*42b0*/  @P3 LOP3.LUT R10, R21, 0xffff, RZ, 0xc0, !PT ;  /* 0x0000ffff150a3812 */ /* 0x000fe200078ec0ff */
[----:B--2---:R-:W-:Y:S06]  /*42c0*/  @!P0 BRA `(.L_x_78) ;  /* 0x0000000000a48947 */ /* 0x004fec0003800000 */
[-C--:B-1----:R-:W-:Y:S01]  /*42d0*/  IMAD.HI.U32 R0, R19, R7.reuse, RZ ;  /* 0x0000000713007227 */ /* 0x082fe200078e00ff */
[----:B------:R-:W-:Y:S02]  /*42e0*/  ISETP.NE.AND P0, PT, R6, 0x1, PT ;  /* 0x000000010600780c */ /* 0x000fe40003f05270 */
[----:B------:R-:W-:Y:S01]  /*42f0*/  ISETP.NE.AND P2, PT, R26, 0x1, PT ;  /* 0x000000011a00780c */ /* 0x000fe20003f45270 */
[----:B----4-:R-:W-:Y:S01]  /*4300*/  IMAD.HI.U32 R9, R24, R16, RZ ;  /* 0x0000001018097227 */ /* 0x010fe200078e00ff */
[----:B------:R-:W-:Y:S02]  /*4310*/  SHF.R.U32.HI R0, RZ, R18, R0 ;  /* 0x00000012ff007219 */ /* 0x000fe40000011600 */
[----:B------:R-:W-:Y:S01]  /*4320*/  ISETP.NE.AND P4, PT, R3, 0x1, PT ;  /* 0x000000010300780c */ /* 0x000fe20003f85270 */
[----:B------:R-:W-:Y:S01]  /*4330*/  IMAD.HI.U32 R13, R10, R7, RZ ;  /* 0x000000070a0d7227 */ /* 0x000fe200078e00ff */
[----:B------:R-:W-:Y:S02]  /*4340*/  SHF.R.U32.HI R9, RZ, R17, R9 ;  /* 0x00000011ff097219 */ /* 0x000fe40000011609 */
[----:B------:R-:W-:Y:S01]  /*4350*/  SEL R0, R19, R0, !P0 ;  /* 0x0000000013007207 */ /* 0x000fe20004000000 */
[----:B------:R-:W-:Y:S01]  /*4360*/  IMAD.HI.U32 R12, R11, R16, RZ ;  /* 0x000000100b0c7227 */ /* 0x000fe200078e00ff */
[----:B------:R-:W-:Y:S03]  /*4370*/  SEL R9, R24, R9, !P4 ;  /* 0x0000000918097207 */ /* 0x000fe60006000000 */
[-C--:B------:R-:W-:Y:S01]  /*4380*/  IMAD.HI.U32 R8, R0, R4.reuse, RZ ;  /* 0x0000000400087227 */ /* 0x080fe200078e00ff */
[----:B------:R-:W-:Y:S03]  /*4390*/  SHF.R.U32.HI R12, RZ, R17, R12 ;  /* 0x00000011ff0c7219 */ /* 0x000fe6000001160c */
[----:B------:R-:W-:Y:S01]  /*43a0*/  IMAD.HI.U32 R2, R9, R4, RZ ;  /* 0x0000000409027227 */ /* 0x000fe200078e00ff */
[-C--:B------:R-:W-:Y:S02]  /*43b0*/  @P2 SHF.R.U32.HI R0, RZ, R5.reuse, R8 ;  /* 0x00000005ff002219 */ /* 0x080fe40000011608 */
[----:B------:R-:W-:Y:S02]  /*43c0*/  SHF.R.U32.HI R8, RZ, R18, R13 ;  /* 0x00000012ff087219 */ /* 0x000fe4000001160d */
[----:B------:R-:W-:Y:S01]  /*43d0*/  @P2 SHF.R.U32.HI R9, RZ, R5, R2 ;  /* 0x00000005ff092219 */ /* 0x000fe20000011602 */
[----:B------:R-:W-:Y:S01]  /*43e0*/  IMAD R0, R26, R0, RZ ;  /* 0x000000001a007224 */ /* 0x000fe200078e02ff */
[----:B------:R-:W-:Y:S02]  /*43f0*/  SEL R8, R10, R8, !P0 ;  /* 0x000000080a087207 */ /* 0x000fe40004000000 */
[----:B------:R-:W-:Y:S01]  /*4400*/  SEL R2, R11, R12, !P4 ;  /* 0x0000000c0b027207 */ /* 0x000fe20006000000 */
[----:B------:R-:W-:Y:S01]  /*4410*/  IMAD R12, R26, R9, RZ ;  /* 0x000000091a0c7224 */ /* 0x000fe200078e02ff */
[C---:B------:R-:W-:Y:S01]  /*4420*/  ISETP.GE.AND P0, PT, R8.reuse, R0, PT ;  /* 0x000000000800720c */ /* 0x040fe20003f06270 */
[----:B------:R-:W-:Y:S03]  /*4430*/  IMAD.HI.U32 R0, R8, R4, RZ ;  /* 0x0000000408007227 */ /* 0x000fe600078e00ff */
[----:B------:R-:W-:Y:S02]  /*4440*/  ISETP.GE.OR P0, PT, R2, R12, P0 ;  /* 0x0000000c0200720c */ /* 0x000fe40000706670 */
[-C--:B------:R-:W-:Y:S04]  /*4450*/  SHF.R.U32.HI R0, RZ, R5.reuse, R0 ;  /* 0x00000005ff007219 */ /* 0x080fe80000011600 */
[----:B------:R-:W-:Y:S05]  /*4460*/  SEL R13, R8, R0, !P2 ;  /* 0x00000000080d7207 */ /* 0x000fea0005000000 */
[----:B------:R-:W-:Y:S02]  /*4470*/  IMAD.MOV R12, RZ, RZ, -R13 ;  /* 0x000000ffff0c7224 */ /* 0x000fe400078e0a0d */
[----:B------:R-:W-:Y:S04]  /*4480*/  @!P0 IMAD.HI.U32 R0, R2, R4, RZ ;  /* 0x0000000402008227 */ /* 0x000fe800078e00ff */
[----:B------:R-:W-:Y:S01]  /*4490*/  IMAD R12, R26, R12, R8 ;  /* 0x0000000c1a0c7224 */ /* 0x000fe200078e0208 */
[----:B------:R-:W-:Y:S04]  /*44a0*/  @!P0 SHF.R.U32.HI R0, RZ, R5, R0 ;  /* 0x00000005ff008219 */ /* 0x000fe80000011600 */
[----:B------:R-:W-:Y:S04]  /*44b0*/  @!P0 SEL R0, R2, R0, !P2 ;  /* 0x0000000002008207 */ /* 0x000fe80005000000 */
[----:B------:R-:W-:Y:S01]  /*44c0*/  @!P0 IADD3 R13, PT, PT, R13, -R0, RZ ;  /* 0x800000000d0d8210 */ /* 0x000fe20007ffe0ff */
[----:B------:R-:W-:Y:S01]  /*44d0*/  @!P0 IMAD R0, R9, R12, R0 ;  /* 0x0000000c09008224 */ /* 0x000fe200078e0200 */
[----:B------:R-:W-:Y:S01]  /*44e0*/  IADD3 R9, PT, PT, -R8, RZ, RZ ;  /* 0x000000ff08097210 */ /* 0x000fe20007ffe1ff */
[--C-:B------:R-:W-:Y:S02]  /*44f0*/  IMAD.MOV R12, RZ, RZ, -R2.reuse ;  /* 0x000000ffff0c7224 */ /* 0x100fe400078e0a02 */
[----:B------:R-:W-:Y:S02]  /*4500*/  @!P0 IMAD R8, R13, R26, R2 ;  /* 0x0000001a0d088224 */ /* 0x000fe400078e0202 */
[----:B------:R-:W-:Y:S02]  /*4510*/  @!P0 IMAD.MOV.U32 R2, RZ, RZ, R0 ;  /* 0x000000ffff028224 */ /* 0x000fe400078e0000 */
[----:B------:R-:W-:Y:S02]  /*4520*/  IMAD R11, R3, R12, R11 ;  /* 0x0000000c030b7224 */ /* 0x000fe400078e020b */
[----:B------:R-:W-:Y:S02]  /*4530*/  IMAD R10, R6, R9, R10 ;  /* 0x00000009060a7224 */ /* 0x000fe400078e020a */
[----:B------:R-:W-:Y:S02]  /*4540*/  IMAD R11, R2, R3, R11 ;  /* 0x00000003020b7224 */ /* 0x000fe400078e020b */
[----:B------:R-:W-:Y:S02]  /*4550*/  IMAD R10, R8, R6, R10 ;  /* 0x00000006080a7224 */ /* 0x000fe400078e020a */
.L_x_78:
[----:B------:R-:W-:Y:S05]  /*4560*/  BRA.U UP1, `(.L_x_79) ;  /* 0x0000000101107547 */ /* 0x000fea000b800000 */
[----:B------:R-:W-:Y:S04]  /*4570*/  MOV R2, UR6 ;  /* 0x0000000600027c02 */ /* 0x000fe80008000f00 */
[----:B------:R-:W-:Y:S04]  /*4580*/  SHF.L.U32 R2, R2, 0x1f, RZ ;  /* 0x0000001f02027819 */ /* 0x000fe800000006ff */
[----:B------:R-:W2:Y:S02]  /*4590*/  SYNCS.PHASECHK.TRANS64.TRYWAIT P0, [UR7+0xf8], R2 ;  /* 0x0000f802ff0075a7 */ /* 0x000ea40008001107 */
[----:B--2---:R-:W-:Y:S05]  /*45a0*/  @!P0 BRA `(.L_x_80) ;  /* 0x0000003400a88947 */ /* 0x004fea0003800000 */
.L_x_79:
[----:B------:R-:W-:Y:S02]  /*45b0*/  R2UR UR11, R15 ;  /* 0x000000000f0b72ca */ /* 0x000fe400000e0000 */
[----:B------:R-:W-:Y:S02]  /*45c0*/  R2UR UR10, R14 ;  /* 0x000000000e0a72ca */ /* 0x000fe400000e0000 */
[----:B------:R-:W-:Y:S04]  /*45d0*/  ISETP.NE.U32.AND P2, PT, RZ, UR4, PT ;  /* 0x00000004ff007c0c */ /* 0x000fe8000bf45070 */
[----:B------:R-:W-:Y:S05]  /*45e0*/  ISETP.NE.AND.EX P2, PT, RZ, UR5, PT, P2 ;  /* 0x00000005ff007c0c */ /* 0x000fea000bf45320 */
[----:B------:R-:W-:Y:S02]  /*45f0*/  USHF.L.U32 UR11, UR11, 0x6, URZ ;  /* 0x000000060b0b7899 */ /* 0x000fe400080006ff */
[----:B------:R-:W-:Y:S01]  /*4600*/  USHF.L.U32 UR10, UR10, 0x6, URZ ;  /* 0x000000060a0a7899 */ /* 0x000fe200080006ff */
[----:B------:R-:W-:Y:S11]  /*4610*/  BRA.U !UP4, `(.L_x_81) ;  /* 0x000000010c347547 */ /* 0x000ff6000b800000 */
[----:B------:R-:W-:Y:S01]  /*4620*/  UPLOP3.LUT UP0, UPT, UPT, UPT, UP3, 0x80, 0x8 ;  /* 0x000000000008789c */ /* 0x000fe20003f0f030 */
[----:B--2---:R-:W-:Y:S02]  /*4630*/  HFMA2 R0, -RZ, RZ, 0, 5.9604644775390625e-08 ;  /* 0x00000001ff007431 */ /* 0x004fe400000001ff */
[----:B------:R-:W-:Y:S03]  /*4640*/  IMAD.MOV.U32 R64, RZ, RZ, 0x1 ;  /* 0x00000001ff407424 */ /* 0x000fe600078e00ff */
[----:B------:R-:W-:Y:S05]  /*4650*/  PLOP3.LUT P0, PT, PT, PT, UP0, 0x80, 0x8 ;  /* 0x000000000008781c */ /* 0x000fea0003f0f008 */
[----:B------:R-:W2:Y:S01]  /*4660*/  @UP0 LDCU.64 UR14, c[0x0][0x888] ;  /* 0x00011100ff0e07ac */ /* 0x000ea20008000a00 */
[----:B------:R-:W-:Y:S07]  /*4670*/  @UP0 UIMAD UR8, UR36, UR4, URZ ;  /* 0x00000004240802a4 */ /* 0x000fee000f8e02ff */
[----:B------:R-:W-:Y:S01]  /*4680*/  @!P0 PRMT R64, R0, 0x7610, R64 ;  /* 0x0000761000408816 */ /* 0x000fe20000000040 */
[----:B--2---:R-:W-:Y:S03]  /*4690*/  @UP0 UIMAD.WIDE UR14, UR8, 0x4, UR14 ;  /* 0x00000004080e08a5 */ /* 0x004fe6000f8e020e */
[----:B------:R-:W2:Y:S03]  /*46a0*/  @!UP0 LDCU UR8, c[0x0][0x880] ;  /* 0x00011000ff0887ac */ /* 0x000ea60008000800 */
[----:B------:R-:W-:Y:S01]  /*46b0*/  IMAD.U32 R8, RZ, RZ, UR14 ;  /* 0x0000000eff087e24 */ /* 0x000fe2000f8e00ff */
[----:B------:R-:W-:Y:S05]  /*46c0*/  MOV R9, UR15 ;  /* 0x0000000f00097c02 */ /* 0x000fea0008000f00 */
[----:B-----5:R3:W5:Y:S02]  /*46d0*/  @P0 LDG.E R35, desc[UR46][R8.64] ;  /* 0x0000002e08230981 */ /* 0x020764000c1e1900 */
[----:B--23--:R-:W-:Y:S07]  /*46e0*/  @!P0 IMAD.U32 R35, RZ, RZ, UR8 ;  /* 0x00000008ff238e24 */ /* 0x00cfee000f8e00ff */
.L_x_81:
[----:B-----5:R-:W-:Y:S01]  /*46f0*/  @!P2 FSETP.EQ.AND P0, PT, R35, RZ, PT ;  /* 0x000000ff2300a20b */ /* 0x020fe20003f02000 */
[----:B------:R-:W-:Y:S01]  /*4700*/  @!UPT UIADD3 URZ, UPT, UPT, URZ, URZ, URZ ;  /* 0x000000fffffff290 */ /* 0x000fe2000fffe0ff */
[----:B------:R-:W-:Y:S11]  /*4710*/  @!P2 BRA `(.L_x_82) ;  /* 0x000000000014a947 */ /* 0x000ff60003800000 */
[----:B------:R-:W-:Y:S02]  /*4720*/  LOP3.LUT P2, RZ, R64, 0xff, RZ, 0xc0, !PT ;  /* 0x000000ff40ff7812 */ /* 0x000fe4000784c0ff */
[----:B------:R-:W-:Y:S04]  /*4730*/  PLOP3.LUT P0, PT, PT, PT, UP0, 0x80, 0x8 ;  /* 0x000000000008781c */ /* 0x000fe80003f0f008 */
[----:B------:R-:W-:Y:S07]  /*4740*/  PLOP3.LUT P0, PT, P0, PT, PT, 0x8, 0x80 ;  /* 0x000000000080781c */ /* 0x000fee000070e170 */
[----:B------:R-:W-:Y:S11]  /*4750*/  @P2 FSETP.EQ.AND P0, PT, R35, RZ, PT ;  /* 0x000000ff2300220b */ /* 0x000ff60003f02000 */
[----:B------:R-:W-:Y:S02]  /*4760*/  @!UPT UIADD3 URZ, UPT, UPT, URZ, URZ, URZ ;  /* 0x000000fffffff290 */ /* 0x000fe4000fffe0ff */
.L_x_82:
[----:B------:R-:W-:Y:S01]  /*4770*/  ULEA UR15, UR13, UR7, 0x3 ;  /* 0x000000070d0f7291 */ /* 0x000fe2000f8e18ff */
[----:B------:R-:W-:Y:S02]  /*4780*/  SHF.L.U32 R9, R32, 0x1f, RZ ;  /* 0x0000001f20097819 */ /* 0x000fe400000006ff */
[----:B------:R-:W-:Y:S04]  /*4790*/  ELECT P4, URZ, PT ;  /* 0x0000000000ff782f */ /* 0x000fe80003880000 */
[----:B------:R-:W-:Y:S02]  /*47a0*/  PLOP3.LUT P4, PT, P0, P4, PT, 0xf2, 0x2f ;  /* 0x00000000002f781c */ /* 0x000fe40000789e72 */
[----:B------:R-:W3:Y:S11]  /*47b0*/  SYNCS.PHASECHK.TRANS64.TRYWAIT P2, [UR15+0xd8], R9 ;  /* 0x0000d809ff0075a7 */ /* 0x000ef6000804110f */
[----:B-1----:R-:W-:Y:S05]  /*47c0*/  @!P4 IADD3 R8, P0, PT, R30, 0x580, RZ ;  /* 0x000005801e08c810 */ /* 0x002fea0007f1e0ff */
[----:B--2---:R-:W-:Y:S01]  /*47d0*/  @!P4 IMAD.X R2, RZ, RZ, R31, P0 ;  /* 0x000000ffff02c224 */ /* 0x004fe200000e061f */
[----:B---3--:R-:W-:Y:S07]  /*47e0*/  @!P2 BRA `(.L_x_83) ;  /* 0x000000340030a947 */ /* 0x008fee0003800000 */
.L_x_170:
[----:B------:R-:W2:Y:S01]  /*47f0*/  LDC.64 R12, c[0x0][0xb18] ;  /* 0x0002c600ff0c7b82 */ /* 0x000ea20000000a00 */
[----:B------:R-:W-:Y:S01]  /*4800*/  @!P4 R2UR UR8, R2 ;  /* 0x000000000208c2ca */ /* 0x000fe200000e0000 */
[----:B------:R-:W-:Y:S01]  /*4810*/  VOTEU.ALL UP2, P4 ;  /* 0x0000000000ff7886 */ /* 0x000fe20002040000 */
[----:B------:R-:W-:Y:S01]  /*4820*/  @!P4 R2UR UR9, R8 ;  /* 0x000000000809c2ca */ /* 0x000fe200000e0000 */
[----:B------:R-:W-:Y:S01]  /*4830*/  VOTEU.ALL UP1, P4 ;  /* 0x0000000000ff7886 */ /* 0x000fe20002020000 */
[----:B-1----:R-:W-:Y:S03]  /*4840*/  @!P4 IMAD.MOV.U32 R0, RZ, RZ, 0x2000 ;  /* 0x00002000ff00c424 */ /* 0x002fe600078e00ff */
[----:B------:R-:W1:Y:S01]  /*4850*/  @!P1 LDC R2, c[0x0][0xb0c] ;  /* 0x0002c300ff029b82 */ /* 0x000e620000000800 */
[----:B------:R-:W-:Y:S01]  /*4860*/  UMOV UR20, 0x0 ;  /* 0x0000000000147882 */ /* 0x000fe20000000000 */
[----:B------:R-:W-:Y:S01]  /*4870*/  UMOV UR21, 0x10000000 ;  /* 0x1000000000157882 */ /* 0x000fe20000000000 */
[----:B------:R-:W-:Y:S01]  /*4880*/  UMOV UR12, UR36 ;  /* 0x00000024000c7c82 */ /* 0x000fe20008000000 */
[----:B------:R-:W-:Y:S01]  /*4890*/  UIADD3 UR14, UPT, UPT, UR13, 0x1, URZ ;  /* 0x000000010d0e7890 */ /* 0x000fe2000fffe0ff */
[----:B------:R-:W-:Y:S01]  /*48a0*/  @P3 SHF.R.U32.HI R27, RZ, 0x10, R21 ;  /* 0x00000010ff1b3819 */ /* 0x000fe20000011615 */
[----:B------:R-:W-:Y:S02]  /*48b0*/  VIADD R29, R29, 0x1 ;  /* 0x000000011d1d7836 */ /* 0x000fe40000000000 */
[----:B------:R-:W-:Y:S01]  /*48c0*/  IMAD.U32 R9, RZ, RZ, UR8 ;  /* 0x00000008ff097e24 */ /* 0x000fe2000f8e00ff */
[----:B------:R-:W-:Y:S01]  /*48d0*/  @!UP2 ULEA UR8, UR13, UR7, 0xd ;  /* 0x000000070d08a291 */ /* 0x000fe2000f8e68ff */
[----:B------:R-:W-:Y:S01]  /*48e0*/  IMAD.U32 R8, RZ, RZ, UR9 ;  /* 0x00000009ff087e24 */ /* 0x000fe2000f8e00ff */
[----:B------:R-:W-:Y:S02]  /*48f0*/  UIADD3 UR9, UPT, UPT, UR15, 0xc0, URZ ;  /* 0x000000c00f097890 */ /* 0x000fe4000fffe0ff */
[----:B------:R-:W-:Y:S01]  /*4900*/  @!P4 R2UR UR19, R9 ;  /* 0x000000000913c2ca */ /* 0x000fe200000e0000 */
[----:B------:R-:W-:Y:S01]  /*4910*/  @!UP2 UIADD3 UR8, UPT, UPT, UR8, 0x400, URZ ;  /* 0x000004000808a890 */ /* 0x000fe2000fffe0ff */
[----:B------:R-:W-:Y:S01]  /*4920*/  @!P4 R2UR UR18, R8 ;  /* 0x000000000812c2ca */ /* 0x000fe200000e0000 */
[----:B------:R-:W-:Y:S01]  /*4930*/  UISETP.NE.AND UP5, UPT, UR14, 0x3, UPT ;  /* 0x000000030e00788c */ /* 0x000fe2000bfa5270 */
[----:B------:R-:W3:Y:S01]  /*4940*/  LDC.64 R8, c[0x0][0xb10] ;  /* 0x0002c400ff087b82 */ /* 0x000ee20000000a00 */
[----:B------:R-:W-:Y:S02]  /*4950*/  UPRMT UR16, UR37, 0x654, UR9 ;  /* 0x0000065425107896 */ /* 0x000fe40008000009 */
[----:B------:R-:W-:Y:S02]  /*4960*/  USEL UR17, URZ, 0x1, UP5 ;  /* 0x00000001ff117887 */ /* 0x000fe4000a800000 */
[----:B------:R-:W-:Y:S04]  /*4970*/  USEL UR14, UR14, URZ, UP5 ;  /* 0x000000ff0e0e7287 */ /* 0x000fe8000a800000 */
[----:B------:R-:W-:Y:S01]  /*4980*/  ULEA UR13, UR14, UR7, 0x3 ;  /* 0x000000070e0d7291 */ /* 0x000fe2000f8e18ff */
[----:B------:R-:W-:Y:S01]  /*4990*/  LOP3.LUT R32, R32, UR17, RZ, 0x3c, !PT ;  /* 0x0000001120207c12 */ /* 0x000fe2000f8e3cff */
[----:B------:R1:W-:Y:S01]  /*49a0*/  @!UP1 UTMALDG.3D [UR8], [UR18], desc[UR20] ;  /* 0x00001408120095b4 */ /* 0x0003e20008011000 */
[----:B------:R5:W-:Y:S02]  /*49b0*/  @!P4 SYNCS.ARRIVE.TRANS64.RED.A0TR RZ, [UR15+0xc0], R0 ;  /* 0x0000c000ffffc9a7 */ /* 0x000be4000830040f */
[----:B------:R-:W-:Y:S01]  /*49c0*/  SHF.L.U32 R14, R32, 0x1f, RZ ;  /* 0x0000001f200e7819 */ /* 0x000fe200000006ff */
[C---:B---3--:R-:W-:Y:S01]  /*49d0*/  @!P1 IMAD.HI.U32 R8, R11.reuse, R8, RZ ;  /* 0x000000080b089227 */ /* 0x048fe200078e00ff */
[----:B--2---:R-:W-:Y:S02]  /*49e0*/  @!P1 ISETP.NE.AND P0, PT, R12, 0x1, PT ;  /* 0x000000010c00980c */ /* 0x004fe40003f05270 */
[----:B-1----:R-:W-:Y:S01]  /*49f0*/  @!P1 ISETP.NE.AND P2, PT, R2, 0x1, PT ;  /* 0x000000010200980c */ /* 0x002fe20003f45270 */
[----:B------:R-:W-:Y:S01]  /*4a00*/  SYNCS.ARRIVE.TRANS64.RED.A1T0 RZ, [UR16], RZ ;  /* 0x000000ffffff79a7 */ /* 0x000fe20008100410 */
[C---:B------:R-:W-:Y:S01]  /*4a10*/  @!P1 IMAD.HI.U32 R13, R10.reuse, R13, RZ ;  /* 0x0000000d0a0d9227 */ /* 0x040fe200078e00ff */
[----:B------:R-:W-:Y:S04]  /*4a20*/  @!P1 SHF.R.U32.HI R8, RZ, R9, R8 ;  /* 0x00000009ff089219 */ /* 0x000fe80000011608 */
[----:B------:R-:W-:Y:S01]  /*4a30*/  @!P1 SEL R8, R11, R8, !P2 ;  /* 0x000000080b089207 */ /* 0x000fe20005000000 */
[----:B------:R-:W1:Y:S01]  /*4a40*/  SYNCS.PHASECHK.TRANS64.TRYWAIT P5, [UR13+0xd8], R14 ;  /* 0x0000d80eff0075a7 */ /* 0x000e6200080a110d */
[----:B-----5:R-:W2:Y:S02]  /*4a50*/  @!P1 LDC R0, c[0x0][0xb20] ;  /* 0x0002c800ff009b82 */ /* 0x020ea40000000800 */
[----:B--2---:R-:W-:Y:S04]  /*4a60*/  @!P1 SHF.R.U32.HI R0, RZ, R0, R13 ;  /* 0x00000000ff009219 */ /* 0x004fe8000001160d */
[----:B------:R-:W-:Y:S05]  /*4a70*/  @!P1 SEL R9, R10, R0, !P0 ;  /* 0x000000000a099207 */ /* 0x000fea0004000000 */
[----:B------:R-:W-:Y:S02]  /*4a80*/  @!P1 IMAD.IADD R0, R9, 0x1, -R8 ;  /* 0x0000000109009824 */ /* 0x000fe400078e0a08 */
[----:B------:R-:W-:Y:S02]  /*4a90*/  @!P1 IMAD.IADD R8, R8, 0x1, -R9 ;  /* 0x0000000108089824 */ /* 0x000fe400078e0a09 */
[----:B------:R-:W-:Y:S02]  /*4aa0*/  @!P1 IMAD R11, R0, R2, R11 ;  /* 0x00000002000b9224 */ /* 0x000fe400078e020b */
[----:B------:R-:W-:Y:S01]  /*4ab0*/  @!P1 IMAD R10, R8, R12, R10 ;  /* 0x0000000c080a9224 */ /* 0x000fe200078e020a */
[----:B-1----:R-:W-:Y:S06]  /*4ac0*/  @!P5 BRA `(.L_x_84) ;  /* 0x000000300090d947 */ /* 0x002fec0003800000 */
.L_x_172:
[----:B------:R-:W-:Y:S01]  /*4ad0*/  @!P4 IADD3 R2, P0, PT, R30, 0x580, RZ ;  /* 0x000005801e02c810 */ /* 0x000fe20007f1e0ff */
[----:B------:R-:W-:Y:S01]  /*4ae0*/  UMOV UR18, 0x0 ;  /* 0x0000000000127882 */ /* 0x000fe20000000000 */
[----:B------:R-:W-:Y:S01]  /*4af0*/  UMOV UR19, 0x10000000 ;  /* 0x1000000000137882 */ /* 0x000fe20000000000 */
[----:B------:R-:W-:Y:S01]  /*4b00*/  VOTEU.ALL UP1, P4 ;  /* 0x0000000000ff7886 */ /* 0x000fe20002020000 */
[----:B------:R-:W-:Y:S01]  /*4b10*/  @!P4 R2UR UR9, R2 ;  /* 0x000000000209c2ca */ /* 0x000fe200000e0000 */
[----:B-1----:R-:W-:Y:S01]  /*4b20*/  @!P4 IMAD.X R0, RZ, RZ, R31, P0 ;  /* 0x000000ffff00c224 */ /* 0x002fe200000e061f */
[----:B------:R-:W-:Y:S01]  /*4b30*/  UMOV UR12, UR36 ;  /* 0x00000024000c7c82 */ /* 0x000fe20008000000 */
[----:B------:R-:W-:Y:S01]  /*4b40*/  @P3 R2UR UR36, R27 ;  /* 0x000000001b2432ca */ /* 0x000fe200000e0000 */
[----:B------:R-:W-:Y:S01]  /*4b50*/  @!UP1 ULEA UR15, UR14, UR7, 0xd ;  /* 0x000000070e0f9291 */ /* 0x000fe2000f8e68ff */
[----:B------:R-:W-:Y:S01]  /*4b60*/  ISETP.NE.AND P0, PT, R29, 0x2, PT ;  /* 0x000000021d00780c */ /* 0x000fe20003f05270 */
[----:B------:R-:W-:Y:S01]  /*4b70*/  @!UP1 UIADD3 UR10, UPT, UPT, UR10, 0x20, URZ ;  /* 0x000000200a0a9890 */ /* 0x000fe2000fffe0ff */
[----:B------:R-:W-:Y:S01]  /*4b80*/  @!P4 R2UR UR8, R0 ;  /* 0x000000000008c2ca */ /* 0x000fe200000e0000 */
[----:B------:R-:W-:Y:S01]  /*4b90*/  IMAD.IADD R14, R10, 0x1, R62 ;  /* 0x000000010a0e7824 */ /* 0x000fe200078e023e */
[----:B------:R-:W-:Y:S01]  /*4ba0*/  SEL R0, RZ, 0x1, P0 ;  /* 0x00000001ff007807 */ /* 0x000fe20000000000 */
[----:B------:R-:W-:Y:S01]  /*4bb0*/  IMAD.IADD R15, R11, 0x1, R63 ;  /* 0x000000010b0f7824 */ /* 0x000fe200078e023f */
[----:B------:R-:W-:Y:S02]  /*4bc0*/  SEL R29, R29, RZ, P0 ;  /* 0x000000ff1d1d7207 */ /* 0x000fe40000000000 */
[----:B------:R-:W-:Y:S01]  /*4bd0*/  IMAD.U32 R8, RZ, RZ, UR9 ;  /* 0x00000009ff087e24 */ /* 0x000fe2000f8e00ff */
[----:B------:R-:W-:Y:S01]  /*4be0*/  UIADD3 UR9, UPT, UPT, UR13, 0xc0, URZ ;  /* 0x000000c00d097890 */ /* 0x000fe2000fffe0ff */
[----:B------:R-:W-:Y:S03]  /*4bf0*/  LOP3.LUT R28, R28, R0, RZ, 0x3c, !PT ;  /* 0x000000001c1c7212 */ /* 0x000fe600078e3cff */
[----:B------:R-:W-:Y:S02]  /*4c00*/  @!P4 R2UR UR16, R8 ;  /* 0x000000000810c2ca */ /* 0x000fe400000e0000 */
[----:B------:R-:W-:Y:S01]  /*4c10*/  IMAD.U32 R9, RZ, RZ, UR8 ;  /* 0x00000008ff097e24 */ /* 0x000fe2000f8e00ff */
[----:B------:R-:W-:Y:S01]  /*4c20*/  @!UP1 UIADD3 UR8, UPT, UPT, UR15, 0x400, URZ ;  /* 0x000004000f089890 */ /* 0x000fe2000fffe0ff */
[----:B------:R-:W-:Y:S01]  /*4c30*/  VOTEU.ALL UP1, P4 ;  /* 0x0000000000ff7886 */ /* 0x000fe20002020000 */
[----:B------:R-:W-:Y:S02]  /*4c40*/  UPRMT UR15, UR37, 0x654, UR9 ;  /* 0x00000654250f7896 */ /* 0x000fe40008000009 */
[----:B------:R-:W-:Y:S11]  /*4c50*/  @!P4 R2UR UR17, R9 ;  /* 0x000000000911c2ca */ /* 0x000ff600000e0000 */
[----:B------:R-:W-:Y:S02]  /*4c60*/  @!UPT UIADD3 URZ, UPT, UPT, URZ, URZ, URZ ;  /* 0x000000fffffff290 */ /* 0x000fe4000fffe0ff */
[----:B------:R2:W-:Y:S01]  /*4c70*/  @!UP1 UTMALDG.3D [UR8], [UR16], desc[UR18] ;  /* 0x00001208100095b4 */ /* 0x0005e20008011000 */
[----:B------:R2:W-:Y:S01]  /*4c80*/  @!P4 SYNCS.ARRIVE.TRANS64.RED.A0TR RZ, [UR13+0xc0], R25 ;  /* 0x0000c019ffffc9a7 */ /* 0x0005e2000830040d */
[----:B------:R-:W-:Y:S04]  /*4c90*/  UIADD3 UR13, UPT, UPT, UR14, 0x1, URZ ;  /* 0x000000010e0d7890 */ /* 0x000fe8000fffe0ff */
[----:B------:R-:W-:Y:S04]  /*4ca0*/  UISETP.NE.AND UP1, UPT, UR13, 0x3, UPT ;  /* 0x000000030d00788c */ /* 0x000fe8000bf25270 */
[----:B------:R-:W-:Y:S02]  /*4cb0*/  USEL UR14, URZ, 0x1, UP1 ;  /* 0x00000001ff0e7887 */ /* 0x000fe40008800000 */
[----:B------:R-:W-:Y:S02]  /*4cc0*/  USEL UR13, UR13, URZ, UP1 ;  /* 0x000000ff0d0d7287 */ /* 0x000fe40008800000 */
[----:B------:R-:W-:Y:S02]  /*4cd0*/  UPLOP3.LUT UP1, UPT, UPT, UPT, UPT, 0x80, 0x8 ;  /* 0x000000000008789c */ /* 0x000fe40003f2f070 */
[----:B------:R-:W-:Y:S01]  /*4ce0*/  LOP3.LUT R32, R32, UR14, RZ, 0x3c, !PT ;  /* 0x0000000e20207c12 */ /* 0x000fe2000f8e3cff */
[----:B------:R-:W-:Y:S01]  /*4cf0*/  SYNCS.ARRIVE.TRANS64.RED.A1T0 RZ, [UR15], RZ ;  /* 0x000000ffffff79a7 */ /* 0x000fe2000810040f */
[----:B------:R-:W-:Y:S07]  /*4d00*/  @P3 BRA `(.L_x_85) ;  /* 0xfffffff4001c3947 */ /* 0x000fee000383ffff */
[----:B------:R-:W-:Y:S01]  /*4d10*/  UIADD3 UR7, UPT, UPT, UR7, 0xd8, URZ ;  /* 0x000000d807077890 */ /* 0x000fe2000fffe0ff */
[----:B------:R-:W-:-:S03]  /*4d20*/  SHF.L.U32 R2, R32, 0x1f, RZ ;  /* 0x0000001f20027819 */ /* 0x000fc600000006ff */
[----:B------:R-:W-:-:S09]  /*4d30*/  ULEA UR4, UR13, UR7, 0x3 ;  /* 0x000000070d047291 */ /* 0x000fd2000f8e18ff */
[----:B------:R-:W1:Y:S02]  /*4d40*/  SYNCS.PHASECHK.TRANS64.TRYWAIT P0, [UR4], R2 ;  /* 0x00000002ff0075a7 */ /* 0x000e640008001104 */
[----:B-1----:R-:W-:Y:S05]  /*4d50*/  @!P0 BRA `(.L_x_86) ;  /* 0x0000003000048947 */ /* 0x002fea0003800000 */
.L_x_174:
        /* <DEDUP_REMOVED lines=9> */
.L_x_176:
[----:B------:R-:W-:-:S04]  /*4df0*/  UIADD3 UR5, UPT, UPT, UR5, 0x1, URZ ;  /* 0x0000000105057890 */ /* 0x000fc8000fffe0ff */
[----:B------:R-:W-:-:S04]  /*4e00*/  UISETP.NE.AND UP0, UPT, UR5, 0x3, UPT ;  /* 0x000000030500788c */ /* 0x000fc8000bf05270 */
[----:B------:R-:W-:Y:S02]  /*4e10*/  USEL UR4, URZ, 0x1, UP0 ;  /* 0x00000001ff047887 */ /* 0x000fe40008000000 */
[----:B------:R-:W-:-:S04]  /*4e20*/  USEL UR5, UR5, URZ, UP0 ;  /* 0x000000ff05057287 */ /* 0x000fc80008000000 */
[----:B------:R-:W-:Y:S01]  /*4e30*/  ULEA UR5, UR5, UR7, 0x3 ;  /* 0x0000000705057291 */ /* 0x000fe2000f8e18ff */
[----:B-1----:R-:W-:-:S04]  /*4e40*/  LOP3.LUT R2, R32, UR4, RZ, 0x3c, !PT ;  /* 0x0000000420027c12 */ /* 0x002fc8000f8e3cff */
[----:B------:R-:W-:Y:S01]  /*4e50*/  SHF.L.U32 R2, R2, 0x1f, RZ ;  /* 0x0000001f02027819 */ /* 0x000fe200000006ff */
[----:B------:R-:W-:-:S07]  /*4e60*/  IMAD.U32 R0, RZ, RZ, UR5 ;  /* 0x00000005ff007e24 */ /* 0x000fce000f8e00ff */
.L_x_88:
[----:B-1----:R1:W3:Y:S02]  /*4e70*/  SYNCS.PHASECHK.TRANS64.TRYWAIT P0, [R0+URZ], R2 ;  /* 0x00000002000075a7 */ /* 0x0022e400080011ff */
[----:B---3--:R-:W-:Y:S05]  /*4e80*/  @!P0 NANOSLEEP.SYNCS 0x989680 ;  /* 0x009896800000895d */ /* 0x008fea0003900000 */
[----:B------:R-:W3:Y:S02]  /*4e90*/  @!P0 SYNCS.PHASECHK.TRANS64 P0, [R0+URZ], R2 ;  /* 0x00000002000085a7 */ /* 0x000ee400080010ff */
[----:B--23--:R-:W-:Y:S05]  /*4ea0*/  @P0 EXIT ;  /* 0x000000000000094d */ /* 0x00cfea0003800000 */
[----:B------:R-:W-:Y:S05]  /*4eb0*/  BRA `(.L_x_88) ;  /* 0xfffffffc00ec7947 */ /* 0x000fea000383ffff */
.L_x_76:
[----:B------:R-:W-:-:S06]  /*4ec0*/  UISETP.GE.AND UP1, UPT, UR8, 0x4, UPT ;  /* 0x000000040800788c */ /* 0x000fcc000bf26270 */
[----:B------:R-:W-:-:S13]  /*4ed0*/  PLOP3.LUT P0, PT, PT, PT, UP1, 0x80, 0x8 ;  /* 0x000000000008781c */ /* 0x000fda0003f0f018 */
[----:B------:R-:W-:Y:S05]  /*4ee0*/  @!P0 EXIT ;  /* 0x000000000000894d */ /* 0x000fea0003800000 */
[----:B------:R-:W-:Y:S01]  /*4ef0*/  BAR.SYNC.DEFER_BLOCKING 0x6, 0xa0 ;  /* 0x0182800000007b1d */ /* 0x000fe20000010000 */
[C---:B------:R-:W-:Y:S01]  /*4f00*/  IMAD.SHL.U32 R4, R75.reuse, 0x20, RZ ;  /* 0x000000204b047824 */ /* 0x040fe200078e00ff */
[C---:B------:R-:W-:Y:S01]  /*4f10*/  R2P PR, R75.reuse, 0x6 ;  /* 0x000000064b007804 */ /* 0x040fe20000000000 */
[C---:B------:R-:W-:Y:S02]  /*4f20*/  IMAD.SHL.U32 R68, R75.reuse, 0x4, RZ ;  /* 0x000000044b447824 */ /* 0x040fe400078e00ff */
[C---:B------:R-:W-:Y:S01]  /*4f30*/  IMAD.U32 R32, R75.reuse, 0x10000, RZ ;  /* 0x000100004b207824 */ /* 0x040fe200078e00ff */
[----:B------:R-:W-:Y:S02]  /*4f40*/  UMOV UR48, 0x400 ;  /* 0x0000040000307882 */ /* 0x000fe40000000000 */
[----:B------:R-:W1:Y:S01]  /*4f50*/  LDC R67, c[0x0][0x370] ;  /* 0x0000dc00ff437b82 */ /* 0x000e620000000800 */
[----:B------:R-:W-:Y:S01]  /*4f60*/  ULEA UR48, UR37, UR48, 0x18 ;  /* 0x0000003025307291 */ /* 0x000fe2000f8ec0ff */
[C---:B------:R-:W-:Y:S01]  /*4f70*/  LOP3.LUT R3, R4.reuse, 0xe0, RZ, 0xc0, !PT ;  /* 0x000000e004037812 */ /* 0x040fe200078ec0ff */
[----:B------:R-:W-:Y:S01]  /*4f80*/  IMAD.SHL.U32 R2, R75, 0x10, RZ ;  /* 0x000000104b027824 */ /* 0x000fe200078e00ff */
[----:B------:R-:W-:Y:S01]  /*4f90*/  LOP3.LUT R4, R4, 0x100, RZ, 0xc0, !PT ;  /* 0x0000010004047812 */ /* 0x000fe200078ec0ff */
[----:B------:R-:W-:Y:S01]  /*4fa0*/  IMAD.MOV.U32 R74, RZ, RZ, 0x8 ;  /* 0x00000008ff4a7424 */ /* 0x000fe200078e00ff */
[----:B------:R-:W-:Y:S01]  /*4fb0*/  LOP3.LUT R68, R3, 0x1c, R68, 0xf8, !PT ;  /* 0x0000001c03447812 */ /* 0x000fe200078ef844 */
[----:B------:R-:W-:Y:S01]  /*4fc0*/  IMAD.MOV.U32 R73, RZ, RZ, 0x10 ;  /* 0x00000010ff497424 */ /* 0x000fe200078e00ff */
[----:B------:R-:W2:Y:S01]  /*4fd0*/  LDC R28, c[0x0][0xb0c] ;  /* 0x0002c300ff1c7b82 */ /* 0x000ea20000000800 */
[----:B------:R-:W-:Y:S01]  /*4fe0*/  SHF.R.U32.HI R3, RZ, 0x2, R75 ;  /* 0x00000002ff037819 */ /* 0x000fe2000001164b */
[----:B------:R-:W-:Y:S01]  /*4ff0*/  IMAD.MOV.U32 R31, RZ, RZ, RZ ;  /* 0x000000ffff1f7224 */ /* 0x000fe200078e00ff */
[----:B------:R-:W-:Y:S01]  /*5000*/  LOP3.LUT R32, R32, 0x600000, RZ, 0xc0, !PT ;  /* 0x0060000020207812 */ /* 0x000fe200078ec0ff */
[----:B------:R-:W-:Y:S01]  /*5010*/  IMAD.MOV.U32 R72, RZ, RZ, RZ ;  /* 0x000000ffff487224 */ /* 0x000fe200078e00ff */
[----:B------:R-:W-:Y:S01]  /*5020*/  LOP3.LUT R2, R4, 0x600, R2, 0xf8, !PT ;  /* 0x0000060004027812 */ /* 0x000fe200078ef802 */
[----:B------:R-:W-:Y:S01]  /*5030*/  IMAD.MOV.U32 R78, RZ, RZ, RZ ;  /* 0x000000ffff4e7224 */ /* 0x000fe200078e00ff */
[----:B------:R-:W-:Y:S01]  /*5040*/  LOP3.LUT R68, R68, 0x4, R3, 0x78, !PT ;  /* 0x0000000444447812 */ /* 0x000fe200078e7803 */
[----:B------:R-:W4:Y:S01]  /*5050*/  LDC R65, c[0x0][0xb20] ;  /* 0x0002c800ff417b82 */ /* 0x000f220000000800 */
[----:B------:R-:W3:Y:S01]  /*5060*/  LDS R0, [UR48+0x1b0] ;  /* 0x0001b030ff007984 */ /* 0x000ee20008000800 */
[----:B------:R-:W-:Y:S01]  /*5070*/  LOP3.LUT R75, R75, 0x60, RZ, 0xc0, !PT ;  /* 0x000000604b4b7812 */ /* 0x000fe200078ec0ff */
[----:B------:R-:W-:Y:S01]  /*5080*/  IMAD.MOV.U32 R71, RZ, RZ, RZ ;  /* 0x000000ffff477224 */ /* 0x000fe200078e00ff */
[----:B------:R-:W-:Y:S01]  /*5090*/  LOP3.LUT R68, R2, R68, RZ, 0xfc, !PT ;  /* 0x0000004402447212 */ /* 0x000fe200078efcff */
[----:B------:R-:W1:Y:S01]  /*50a0*/  LDCU.64 UR54, c[0x0][0x348] ;  /* 0x00006900ff3677ac */ /* 0x000e620008000a00 */
[----:B------:R-:W-:-:S02]  /*50b0*/  SEL R74, R74, 0xfffffff8, !P1 ;  /* 0xfffffff84a4a7807 */ /* 0x000fc40004800000 */
[----:B------:R-:W1:Y:S01]  /*50c0*/  LDC R27, c[0x0][0xb30] ;  /* 0x0002cc00ff1b7b82 */ /* 0x000e620000000800 */
[----:B------:R-:W-:Y:S01]  /*50d0*/  SEL R73, R73, 0xfffffff0, !P2 ;  /* 0xfffffff049497807 */ /* 0x000fe20005000000 */
[----:B------:R-:W1:Y:S01]  /*50e0*/  LDCU.64 UR38, c[0x0][0x888] ;  /* 0x00011100ff2677ac */ /* 0x000e620008000a00 */
[----:B------:R-:W1:Y:S05]  /*50f0*/  LDCU.64 UR44, c[0x0][0x890] ;  /* 0x00011200ff2c77ac */ /* 0x000e6a0008000a00 */
[----:B------:R-:W1:Y:S01]  /*5100*/  LDC.64 R60, c[0x0][0xb10] ;  /* 0x0002c400ff3c7b82 */ /* 0x000e620000000a00 */
[----:B------:R-:W-:Y:S01]  /*5110*/  UMOV UR51, 0x1 ;  /* 0x0000000100337882 */ /* 0x000fe20000000000 */
[----:B------:R-:W-:Y:S01]  /*5120*/  UMOV UR56, URZ ;  /* 0x000000ff00387c82 */ /* 0x000fe20008000000 */
[----:B------:R-:W-:Y:S01]  /*5130*/  UIADD3 UR52, UPT, UPT, UR48, 0x400, URZ ;  /* 0x0000040030347890 */ /* 0x000fe2000fffe0ff */
[----:B------:R-:W-:Y:S01]  /*5140*/  UMOV UR50, URZ ;  /* 0x000000ff00327c82 */ /* 0x000fe20008000000 */
[----:B------:R-:W-:-:S03]  /*5150*/  UMOV UR49, URZ ;  /* 0x000000ff00317c82 */ /* 0x000fc60008000000 */
[----:B------:R-:W1:Y:S08]  /*5160*/  LDC.64 R24, c[0x0][0xb18] ;  /* 0x0002c600ff187b82 */ /* 0x000e700000000a00 */
[----:B------:R-:W1:Y:S08]  /*5170*/  LDC.64 R22, c[0x0][0xb28] ;  /* 0x0002ca00ff167b82 */ /* 0x000e700000000a00 */
[----:B------:R-:W1:Y:S01]  /*5180*/  LDC.64 R58, c[0x0][0x8b0] ;  /* 0x00022c00ff3a7b82 */ /* 0x000e620000000a00 */
[----:B---3--:R-:W-:-:S07]  /*5190*/  IMAD.IADD R32, R0, 0x1, R32 ;  /* 0x0000000100207824 */ /* 0x008fce00078e0220 */
[----:B------:R-:W3:Y:S08]  /*51a0*/  LDC.64 R56, c[0x0][0x8a8] ;  /* 0x00022a00ff387b82 */ /* 0x000ef00000000a00 */
[----:B--2-4-:R-:W1:Y:S02]  /*51b0*/  LDC R66, c[0x0][0x374] ;  /* 0x0000dd00ff427b82 */ /* 0x014e640000000800 */
.L_x_119:
[C---:B------:R-:W-:Y:S02]  /*51c0*/  LEA R0, R78.reuse, UR48, 0x3 ;  /* 0x000000304e007c11 */ /* 0x040fe4000f8e18ff */
[----:B------:R-:W-:Y:S02]  /*51d0*/  SHF.L.U32 R2, R71, 0x1f, RZ ;  /* 0x0000001f47027819 */ /* 0x000fe400000006ff */
[----:B------:R-:W-:Y:S02]  /*51e0*/  LEA R16, R78, UR48, 0x4 ;  /* 0x000000304e107c11 */ /* 0x000fe4000f8e20ff */
[----:B------:R-:W2:Y:S02]  /*51f0*/  SYNCS.PHASECHK.TRANS64.TRYWAIT P0, [R0+URZ+0x100], R2 ;  /* 0x00010002000075a7 */ /* 0x000ea400080011ff */
[----:B--2---:R-:W-:Y:S05]  /*5200*/  @!P0 BRA `(.L_x_89) ;  /* 0x0000002c00088947 */ /* 0x004fea0003800000 */
.L_x_177:
[----:B------:R-:W4:Y:S01]  /*5210*/  LDC.64 R10, c[0x0][0xb10] ;  /* 0x0002c400ff0a7b82 */ /* 0x000f220000000a00 */
[----:B------:R-:W3:Y:S01]  /*5220*/  LDS.128 R16, [R16+0x190] ;  /* 0x0001900010107984 */ /* 0x000ee20000000c00 */
[----:B-1----:R-:W-:Y:S01]  /*5230*/  ISETP.NE.AND P1, PT, R27, 0x1, PT ;  /* 0x000000011b00780c */ /* 0x002fe20003f25270 */
[----:B--2---:R-:W-:Y:S01]  /*5240*/  VIADD R0, R0, 0x110 ;  /* 0x0000011000007836 */ /* 0x004fe20000000000 */
[----:B------:R-:W-:Y:S04]  /*5250*/  ISETP.GE.AND P0, PT, R26, 0x1, PT ;  /* 0x000000011a00780c */ /* 0x000fe80003f06270 */
[----:B------:R-:W1:Y:S01]  /*5260*/  LDC.64 R8, c[0x0][0xb18] ;  /* 0x0002c600ff087b82 */ /* 0x000e620000000a00 */
[----:B------:R-:W-:Y:S01]  /*5270*/  PRMT R0, RZ, 0x654, R0 ;  /* 0x00000654ff007816 */ /* 0x000fe20000000000 */
[----:B------:R-:W-:Y:S01]  /*5280*/  @!PT LDS RZ, [RZ] ;  /* 0x00000000fffff984 */ /* 0x000fe20000000800 */
[----:B------:R-:W-:Y:S01]  /*5290*/  @!PT LDS RZ, [RZ] ;  /* 0x00000000fffff984 */ /* 0x000fe20000000800 */
[----:B------:R-:W-:Y:S01]  /*52a0*/  @!PT LDS RZ, [RZ] ;  /* 0x00000000fffff984 */ /* 0x000fe20000000800 */
[----:B------:R-:W-:Y:S01]  /*52b0*/  @!PT LDS RZ, [RZ] ;  /* 0x00000000fffff984 */ /* 0x000fe20000000800 */
[----:B------:R2:W-:Y:S06]  /*52c0*/  MEMBAR.ALL.CTA ;  /* 0x0000000000007992 */ /* 0x0005ec0000008000 */
[----:B--2---:R-:W2:Y:S01]  /*52d0*/  FENCE.VIEW.ASYNC.S ;  /* 0x00000000000073c6 */ /* 0x004ea20000000000 */
[----:B------:R-:W1:Y:S08]  /*52e0*/  @!P1 LDC R12, c[0x0][0xb20] ;  /* 0x0002c800ff0c9b82 */ /* 0x000e700000000800 */
[----:B------:R-:W1:Y:S01]  /*52f0*/  @!P1 LDC R7, c[0x0][0xb0c] ;  /* 0x0002c300ff079b82 */ /* 0x000e620000000800 */
[----:B--2---:R2:W-:Y:S01]  /*5300*/  SYNCS.ARRIVE.TRANS64.RED.A1T0 RZ, [R0+URZ], RZ ;  /* 0x000000ff00ff79a7 */ /* 0x0045e200081004ff */
[----:B---3--:R-:W-:Y:S04]  /*5310*/  LOP3.LUT P4, RZ, R18, 0x1, RZ, 0xc0, !PT ;  /* 0x0000000112ff7812 */ /* 0x008fe8000788c0ff */
[----:B------:R-:W-:Y:S09]  /*5320*/  P2R R76, PR, RZ, 0x10 ;  /* 0x00000010ff4c7803 */ /* 0x000ff20000000000 */
[----:B------:R-:W-:Y:S02]  /*5330*/  @P4 MOV R30, R16 ;  /* 0x00000010001e4202 */ /* 0x000fe40000000f00 */
[----:B------:R-:W-:Y:S01]  /*5340*/  @P4 LOP3.LUT R29, R17, 0xffff, RZ, 0xc0, !PT ;  /* 0x0000ffff111d4812 */ /* 0x000fe200078ec0ff */
[----:B--2-4-:R-:W-:Y:S06]  /*5350*/  @!P0 BRA `(.L_x_90) ;  /* 0x0000000000a48947 */ /* 0x014fec0003800000 */
[----:B------:R-:W-:Y:S01]  /*5360*/  IMAD.HI.U32 R0, R66, R25, RZ ;  /* 0x0000001942007227 */ /* 0x000fe200078e00ff */
[----:B------:R-:W-:Y:S02]  /*5370*/  ISETP.NE.AND P0, PT, R24, 0x1, PT ;  /* 0x000000011800780c */ /* 0x000fe40003f05270 */
[----:B------:R-:W-:Y:S01]  /*5380*/  ISETP.NE.AND P2, PT, R26, 0x1, PT ;  /* 0x000000011a00780c */ /* 0x000fe20003f45270 */
[----:B------:R-:W-:Y:S01]  /*5390*/  IMAD.HI.U32 R4, R67, R60, RZ ;  /* 0x0000003c43047227 */ /* 0x000fe200078e00ff */
[----:B------:R-:W-:Y:S02]  /*53a0*/  SHF.R.U32.HI R0, RZ, R65, R0 ;  /* 0x00000041ff007219 */ /* 0x000fe40000011600 */
[----:B------:R-:W-:Y:S01]  /*53b0*/  ISETP.NE.AND P3, PT, R28, 0x1, PT ;  /* 0x000000011c00780c */ /* 0x000fe20003f65270 */
[----:B------:R-:W-:Y:S01]  /*53c0*/  IMAD.HI.U32 R6, R29, R25, RZ ;  /* 0x000000191d067227 */ /* 0x000fe200078e00ff */
[-C--:B------:R-:W-:Y:S02]  /*53d0*/  SHF.R.U32.HI R4, RZ, R61.reuse, R4 ;  /* 0x0000003dff047219 */ /* 0x080fe40000011604 */
[----:B------:R-:W-:Y:S01]  /*53e0*/  SEL R0, R66, R0, !P0 ;  /* 0x0000000042007207 */ /* 0x000fe20004000000 */
[----:B------:R-:W-:Y:S01]  /*53f0*/  IMAD.HI.U32 R5, R30, R60, RZ ;  /* 0x0000003c1e057227 */ /* 0x000fe200078e00ff */
[----:B------:R-:W-:Y:S03]  /*5400*/  SEL R4, R67, R4, !P3 ;  /* 0x0000000443047207 */ /* 0x000fe60005800000 */
[-C--:B------:R-:W-:Y:S01]  /*5410*/  IMAD.HI.U32 R3, R0, R22.reuse, RZ ;  /* 0x0000001600037227 */ /* 0x080fe200078e00ff */
[----:B------:R-:W-:Y:S03]  /*5420*/  SHF.R.U32.HI R5, RZ, R61, R5 ;  /* 0x0000003dff057219 */ /* 0x000fe60000011605 */
[----:B------:R-:W-:Y:S01]  /*5430*/  IMAD.HI.U32 R2, R4, R22, RZ ;  /* 0x0000001604027227 */ /* 0x000fe200078e00ff */
[----:B------:R-:W-:Y:S02]  /*5440*/  @P2 SHF.R.U32.HI R0, RZ, R23, R3 ;  /* 0x00000017ff002219 */ /* 0x000fe40000011603 */
[----:B------:R-:W-:Y:S02]  /*5450*/  SHF.R.U32.HI R3, RZ, R65, R6 ;  /* 0x00000041ff037219 */ /* 0x000fe40000011606 */
[----:B------:R-:W-:Y:S01]  /*5460*/  @P2 SHF.R.U32.HI R4, RZ, R23, R2 ;  /* 0x00000017ff042219 */ /* 0x000fe20000011602 */
[----:B------:R-:W-:Y:S01]  /*5470*/  IMAD R0, R26, R0, RZ ;  /* 0x000000001a007224 */ /* 0x000fe200078e02ff */
[----:B------:R-:W-:Y:S02]  /*5480*/  SEL R3, R29, R3, !P0 ;  /* 0x000000031d037207 */ /* 0x000fe40004000000 */
[----:B------:R-:W-:Y:S01]  /*5490*/  SEL R2, R30, R5, !P3 ;  /* 0x000000051e027207 */ /* 0x000fe20005800000 */
[----:B------:R-:W-:Y:S01]  /*54a0*/  IMAD R5, R26, R4, RZ ;  /* 0x000000041a057224 */ /* 0x000fe200078e02ff */
[C---:B------:R-:W-:Y:S01]  /*54b0*/  ISETP.GE.AND P0, PT, R3.reuse, R0, PT ;  /* 0x000000000300720c */ /* 0x040fe20003f06270 */
[C---:B------:R-:W-:Y:S03]  /*54c0*/  IMAD.HI.U32 R0, R3.reuse, R22, RZ ;  /* 0x0000001603007227 */ /* 0x040fe600078e00ff */
[C---:B------:R-:W-:Y:S02]  /*54d0*/  ISETP.GE.OR P0, PT, R2.reuse, R5, P0 ;  /* 0x000000050200720c */ /* 0x040fe40000706670 */
[----:B------:R-:W-:Y:S04]  /*54e0*/  SHF.R.U32.HI R0, RZ, R23, R0 ;  /* 0x00000017ff007219 */ /* 0x000fe80000011600 */
[C---:B------:R-:W-:Y:S05]  /*54f0*/  SEL R6, R3.reuse, R0, !P2 ;  /* 0x0000000003067207 */ /* 0x040fea0005000000 */
        /* <DEDUP_REMOVED lines=14> */
[----:B------:R-:W-:Y:S07]  /*55e0*/  IMAD R29, R3, R24, R29 ;  /* 0x00000018031d7224 */ /* 0x000fee00078e021d */
.L_x_90:
[----:B-1----:R-:W-:Y:S01]  /*55f0*/  @!P1 ISETP.NE.AND P0, PT, R8, 0x1, PT ;  /* 0x000000010800980c */ /* 0x002fe20003f05270 */
[----:B------:R-:W-:Y:S01]  /*5600*/  @!P1 IMAD.HI.U32 R0, R30, R10, RZ ;  /* 0x0000000a1e009227 */ /* 0x000fe200078e00ff */
[----:B------:R-:W-:Y:S01]  /*5610*/  @!P1 ISETP.NE.AND P2, PT, R7, 0x1, PT ;  /* 0x000000010700980c */ /* 0x000fe20003f45270 */
[----:B------:R-:W-:Y:S01]  /*5620*/  ULOP3.LUT UP0, URZ, UR52, 0x3f0, URZ, 0xc0, !UPT ;  /* 0x000003f034ff7892 */ /* 0x000fe2000f80c0ff */
[----:B------:R-:W-:Y:S01]  /*5630*/  R2UR UR42, R15 ;  /* 0x000000000f2a72ca */ /* 0x000fe200000e0000 */
[C---:B------:R-:W-:Y:S01]  /*5640*/  @!P1 IMAD.HI.U32 R2, R29.reuse, R9, RZ ;  /* 0x000000091d029227 */ /* 0x040fe200078e00ff */
[----:B------:R-:W-:Y:S02]  /*5650*/  @!P1 SHF.R.U32.HI R0, RZ, R11, R0 ;  /* 0x0000000bff009219 */ /* 0x000fe40000011600 */
[----:B------:R-:W-:Y:S01]  /*5660*/  R2UR UR41, R14 ;  /* 0x000000000e2972ca */ /* 0x000fe200000e0000 */
[----:B------:R-:W-:Y:S01]  /*5670*/  VIADD R78, R78, 0x1 ;  /* 0x000000014e4e7836 */ /* 0x000fe20000000000 */
[----:B------:R-:W-:Y:S02]  /*5680*/  @!P1 SHF.R.U32.HI R2, RZ, R12, R2 ;  /* 0x0000000cff029219 */ /* 0x000fe40000011602 */
[----:B------:R-:W-:Y:S02]  /*5690*/  @!P1 SEL R3, R30, R0, !P2 ;  /* 0x000000001e039207 */ /* 0x000fe40005000000 */
[----:B------:R-:W-:Y:S02]  /*56a0*/  @!P1 SEL R2, R29, R2, !P0 ;  /* 0x000000021d029207 */ /* 0x000fe40004000000 */
[----:B------:R-:W-:Y:S01]  /*56b0*/  @P4 SHF.R.U32.HI R70, RZ, 0x10, R17 ;  /* 0x00000010ff464819 */ /* 0x000fe20000011611 */
[----:B------:R-:W-:Y:S02]  /*56c0*/  USHF.L.U32 UR42, UR42, 0x6, URZ ;  /* 0x000000062a2a7899 */ /* 0x000fe400080006ff */
[----:B------:R-:W-:Y:S02]  /*56d0*/  @!P1 IMAD.IADD R0, R2, 0x1, -R3 ;  /* 0x0000000102009824 */ /* 0x000fe400078e0a03 */
[----:B------:R-:W-:Y:S01]  /*56e0*/  @!P1 IMAD.IADD R2, R3, 0x1, -R2 ;  /* 0x0000000103029824 */ /* 0x000fe200078e0a02 */
[----:B------:R-:W-:Y:S01]  /*56f0*/  USHF.L.U32 UR41, UR41, 0x6, URZ ;  /* 0x0000000629297899 */ /* 0x000fe200080006ff */
[----:B------:R-:W-:Y:S02]  /*5700*/  @!P1 IMAD R30, R0, R7, R30 ;  /* 0x00000007001e9224 */ /* 0x000fe400078e021e */
[----:B------:R-:W-:Y:S01]  /*5710*/  @!P1 IMAD R29, R2, R8, R29 ;  /* 0x00000008021d9224 */ /* 0x000fe200078e021d */
[----:B------:R-:W-:Y:S08]  /*5720*/  BRA.U !UP0, `(.L_x_91) ;  /* 0x00000001087c7547 */ /* 0x000ff0000b800000 */
[----:B------:R-:W1:Y:S01]  /*5730*/  LDCU.64 UR8, c[0x4][0x80] ;  /* 0x01001000ff0877ac */ /* 0x000e620008000a00 */
[----:B------:R-:W-:Y:S01]  /*5740*/  MOV R2, 0x0 ;  /* 0x0000000000027802 */ /* 0x000fe20000000f00 */
[----:B------:R-:W-:Y:S02]  /*5750*/  HFMA2 R12, -RZ, RZ, 0, 5.9604644775390625e-08 ;  /* 0x00000001ff0c7431 */ /* 0x000fe400000001ff */
[----:B------:R-:W-:Y:S01]  /*5760*/  IMAD.MOV.U32 R8, RZ, RZ, 0x70 ;  /* 0x00000070ff087424 */ /* 0x000fe200078e00ff */
[----:B------:R2:W3:Y:S01]  /*5770*/  LDC.64 R14, c[0x4][R2] ;  /* 0x01000000020e7b82 */ /* 0x0004e20000000a00 */
[----:B------:R-:W4:Y:S01]  /*5780*/  LDCU.64 UR6, c[0x4][0x88] ;  /* 0x01001100ff0677ac */ /* 0x000f220008000a00 */
[----:B------:R-:W-:Y:S01]  /*5790*/  IMAD.MOV.U32 R13, RZ, RZ, RZ ;  /* 0x000000ffff0d7224 */ /* 0x000fe200078e00ff */
[----:B------:R-:W2:Y:S01]  /*57a0*/  LDCU.64 UR4, c[0x4][0x8] ;  /* 0x01000100ff0477ac */ /* 0x000ea20008000a00 */
[----:B-1----:R-:W-:Y:S01]  /*57b0*/  MOV R5, UR9 ;  /* 0x0000000900057c02 */ /* 0x002fe20008000f00 */
[----:B------:R-:W-:Y:S01]  /*57c0*/  IMAD.U32 R4, RZ, RZ, UR8 ;  /* 0x00000008ff047e24 */ /* 0x000fe2000f8e00ff */
[----:B----4-:R-:W-:Y:S01]  /*57d0*/  MOV R7, UR7 ;  /* 0x0000000700077c02 */ /* 0x010fe20008000f00 */
[----:B------:R-:W-:Y:S01]  /*57e0*/  IMAD.U32 R6, RZ, RZ, UR6 ;  /* 0x00000006ff067e24 */ /* 0x000fe2000f8e00ff */
[----:B--2---:R-:W-:Y:S01]  /*57f0*/  MOV R11, UR5 ;  /* 0x00000005000b7c02 */ /* 0x004fe20008000f00 */
[----:B------:R-:W-:Y:S02]  /*5800*/  IMAD.U32 R10, RZ, RZ, UR4 ;  /* 0x00000004ff0a7e24 */ /* 0x000fe4000f8e00ff */
[----:B------:R-:W-:Y:S07]  /*5810*/  LEPC R20, `(.L_x_92) ;  /* 0x000000001014794e */ /* 0x000fee0000000000 */
[----:B---3-5:R-:W-:Y:S05]  /*5820*/  CALL.ABS.NOINC R14 ;  /* 0x000000000e007343 */ /* 0x028fea0003c00000 */
.L_x_92:
[----:B------:R-:W1:Y:S01]  /*5830*/  LDCU.64 UR8, c[0x4][0x80] ;  /* 0x01001000ff0877ac */ /* 0x000e620008000a00 */
[----:B------:R-:W2:Y:S01]  /*5840*/  LDC.64 R2, c[0x4][R2] ;  /* 0x0100000002027b82 */ /* 0x000ea20000000a00 */
[----:B------:R-:W-:Y:S02]  /*5850*/  HFMA2 R12, -RZ, RZ, 0, 5.9604644775390625e-08 ;  /* 0x00000001ff0c7431 */ /* 0x000fe400000001ff */
[----:B------:R-:W-:Y:S02]  /*5860*/  IMAD.MOV.U32 R8, RZ, RZ, 0x70 ;  /* 0x00000070ff087424 */ /* 0x000fe400078e00ff */
[----:B------:R-:W-:Y:S01]  /*5870*/  IMAD.MOV.U32 R13, RZ, RZ, RZ ;  /* 0x000000ffff0d7224 */ /* 0x000fe200078e00ff */
[----:B------:R-:W3:Y:S01]  /*5880*/  LDCU.64 UR6, c[0x4][0x88] ;  /* 0x01001100ff0677ac */ /* 0x000ee20008000a00 */
[----:B------:R-:W4:Y:S01]  /*5890*/  LDCU.64 UR4, c[0x4][0x8] ;  /* 0x01000100ff0477ac */ /* 0x000f220008000a00 */
[----:B-1----:R-:W-:Y:S02]  /*58a0*/  MOV R4, UR8 ;  /* 0x0000000800047c02 */ /* 0x002fe40008000f00 */
[----:B------:R-:W-:Y:S02]  /*58b0*/  MOV R5, UR9 ;  /* 0x0000000900057c02 */ /* 0x000fe40008000f00 */
[----:B---3--:R-:W-:Y:S01]  /*58c0*/  MOV R7, UR7 ;  /* 0x0000000700077c02 */ /* 0x008fe20008000f00 */
[----:B------:R-:W-:Y:S01]  /*58d0*/  IMAD.U32 R6, RZ, RZ, UR6 ;  /* 0x00000006ff067e24 */ /* 0x000fe2000f8e00ff */
[----:B----4-:R-:W-:Y:S01]  /*58e0*/  MOV R11, UR5 ;  /* 0x00000005000b7c02 */ /* 0x010fe20008000f00 */
[----:B------:R-:W-:Y:S02]  /*58f0*/  IMAD.U32 R10, RZ, RZ, UR4 ;  /* 0x00000004ff0a7e24 */ /* 0x000fe4000f8e00ff */
[----:B------:R-:W-:Y:S07]  /*5900*/  LEPC R20, `(.L_x_91) ;  /* 0x000000001014794e */ /* 0x000fee0000000000 */
[----:B--2---:R-:W-:Y:S05]  /*5910*/  CALL.ABS.NOINC R2 ;  /* 0x0000000002007343 */ /* 0x004fea0003c00000 */
.L_x_91:
[----:B------:R-:W-:Y:S01]  /*5920*/  ISETP.NE.U32.AND P4, PT, R58, RZ, PT ;  /* 0x000000ff3a00720c */ /* 0x000fe20003f85070 */
[----:B------:R-:W-:Y:S01]  /*5930*/  UISETP.NE.AND UP2, UPT, UR53, URZ, UPT ;  /* 0x000000ff3500728c */ /* 0x000fe2000bf45270 */
[----:B------:R-:W-:Y:S01]  /*5940*/  ISETP.NE.U32.AND P2, PT, RZ, UR38, PT ;  /* 0x00000026ff007c0c */ /* 0x000fe2000bf45070 */
[----:B------:R-:W-:Y:S01]  /*5950*/  UISETP.NE.U32.AND UP1, UPT, UR44, URZ, UPT ;  /* 0x000000ff2c00728c */ /* 0x000fe2000bf25070 */
[----:B------:R-:W-:Y:S01]  /*5960*/  ISETP.NE.AND.EX P4, PT, R59, RZ, PT, P4 ;  /* 0x000000ff3b00720c */ /* 0x000fe20003f85340 */
[----:B------:R-:W-:Y:S01]  /*5970*/  UPLOP3.LUT UP0, UPT, UPT, UPT, UPT, 0x40, 0x4 ;  /* 0x000000000004789c */ /* 0x000fe20003f0e870 */
[----:B------:R-:W-:Y:S01]  /*5980*/  ISETP.NE.AND.EX P2, PT, RZ, UR39, PT, P2 ;  /* 0x00000027ff007c0c */ /* 0x000fe2000bf45320 */
[----:B------:R-:W-:Y:S01]  /*5990*/  UISETP.NE.AND.EX UP1, UPT, UR45, URZ, UPT, UP1 ;  /* 0x000000ff2d00728c */ /* 0x000fe2000bf25310 */
[----:B------:R-:W-:Y:S04]  /*59a0*/  PLOP3.LUT P1, PT, PT, PT, UP2, 0x80, 0x8 ;  /* 0x000000000008781c */ /* 0x000fe80003f2f028 */
[----:B------:R-:W-:Y:S06]  /*59b0*/  @UP2 UPLOP3.LUT UP0, UPT, UPT, UPT, UP1, 0x80, 0x8 ;  /* 0x000000000008289c */ /* 0x000fec0003f0f010 */
[----:B------:R-:W-:Y:S01]  /*59c0*/  PLOP3.LUT P0, PT, PT, PT, UP0, 0x80, 0x8 ;  /* 0x000000000008781c */ /* 0x000fe20003f0f008 */
[----:B------:R-:W-:Y:S01]  /*59d0*/  @!UPT UIADD3 URZ, UPT, UPT, URZ, URZ, URZ ;  /* 0x000000fffffff290 */ /* 0x000fe2000fffe0ff */
[----:B------:R-:W-:Y:S11]  /*59e0*/  BRA.U !UP1, `(.L_x_93) ;  /* 0x0000000109387547 */ /* 0x000ff6000b800000 */
[----:B------:R-:W-:Y:S01]  /*59f0*/  UISETP.NE.U32.AND UP0, UPT, UR38, URZ, UPT ;  /* 0x000000ff2600728c */ /* 0x000fe2000bf05070 */
[----:B------:R-:W-:Y:S02]  /*5a00*/  HFMA2 R0, -RZ, RZ, 0, 5.9604644775390625e-08 ;  /* 0x00000001ff007431 */ /* 0x000fe400000001ff */
[----:B------:R-:W-:Y:S01]  /*5a10*/  IMAD.MOV.U32 R64, RZ, RZ, 0x1 ;  /* 0x00000001ff407424 */ /* 0x000fe200078e00ff */
[----:B------:R-:W-:Y:S06]  /*5a20*/  UISETP.NE.AND.EX UP0, UPT, UR39, URZ, UPT, UP0 ;  /* 0x000000ff2700728c */ /* 0x000fec000bf05300 */
[----:B------:R-:W-:Y:S05]  /*5a30*/  PLOP3.LUT P3, PT, PT, PT, UP0, 0x80, 0x8 ;  /* 0x000000000008781c */ /* 0x000fea0003f6f008 */
[----:B------:R-:W1:Y:S01]  /*5a40*/  @UP0 LDCU.64 UR6, c[0x0][0x888] ;  /* 0x00011100ff0607ac */ /* 0x000e620008000a00 */
[----:B------:R-:W-:Y:S07]  /*5a50*/  @UP0 UIMAD UR4, UR36, UR44, URZ ;  /* 0x0000002c240402a4 */ /* 0x000fee000f8e02ff */
[----:B------:R-:W-:Y:S01]  /*5a60*/  @!P3 PRMT R64, R0, 0x7610, R64 ;  /* 0x000076100040b816 */ /* 0x000fe20000000040 */
[----:B-1----:R-:W-:Y:S03]  /*5a70*/  @UP0 UIMAD.WIDE UR6, UR4, 0x4, UR6 ;  /* 0x00000004040608a5 */ /* 0x002fe6000f8e0206 */
[----:B------:R-:W1:Y:S03]  /*5a80*/  @!UP0 LDCU UR4, c[0x0][0x880] ;  /* 0x00011000ff0487ac */ /* 0x000e660008000800 */
[----:B------:R-:W-:Y:S01]  /*5a90*/  IMAD.U32 R2, RZ, RZ, UR6 ;  /* 0x00000006ff027e24 */ /* 0x000fe2000f8e00ff */
[----:B------:R-:W-:Y:S05]  /*5aa0*/  MOV R3, UR7 ;  /* 0x0000000700037c02 */ /* 0x000fea0008000f00 */
[----:B-----5:R2:W5:Y:S02]  /*5ab0*/  @P3 LDG.E R35, desc[UR46][R2.64] ;  /* 0x0000002e02233981 */ /* 0x020564000c1e1900 */
[----:B-12---:R-:W-:Y:S02]  /*5ac0*/  @!P3 IMAD.U32 R35, RZ, RZ, UR4 ;  /* 0x00000004ff23be24 */ /* 0x006fe4000f8e00ff */
.L_x_93:
[----:B------:R-:W-:Y:S05]  /*5ad0*/  @!P4 BRA `(.L_x_94) ;  /* 0x000000000020c947 */ /* 0x000fea0003800000 */
[----:B------:R-:W-:Y:S04]  /*5ae0*/  ISETP.NE.U32.AND P3, PT, R56, RZ, PT ;  /* 0x000000ff3800720c */ /* 0x000fe80003f65070 */
[----:B------:R-:W-:Y:S11]  /*5af0*/  ISETP.NE.AND.EX P3, PT, R57, RZ, PT, P3 ;  /* 0x000000ff3900720c */ /* 0x000ff60003f65330 */
[----:B------:R-:W-:Y:S02]  /*5b00*/  @!UPT UIADD3 URZ, UPT, UPT, URZ, URZ, URZ ;  /* 0x000000fffffff290 */ /* 0x000fe4000fffe0ff */
[----:B------:R-:W1:Y:S01]  /*5b10*/  @P3 LDC.64 R2, c[0x0][0x8a8] ;  /* 0x00022a00ff023b82 */ /* 0x000e620000000a00 */
[----:B------:R-:W-:Y:S04]  /*5b20*/  @P3 IMAD R0, R58, UR36, RZ ;  /* 0x000000243a003c24 */ /* 0x000fe8000f8e02ff */
[----:B-1----:R-:W-:Y:S05]  /*5b30*/  @P3 IMAD.WIDE R2, R0, 0x4, R2 ;  /* 0x0000000400023825 */ /* 0x002fea00078e0202 */
[----:B-----5:R1:W5:Y:S02]  /*5b40*/  @P3 LDG.E R33, desc[UR46][R2.64] ;  /* 0x0000002e02213981 */ /* 0x020364000c1e1900 */
[----:B-1----:R-:W2:Y:S02]  /*5b50*/  @!P3 LDC R33, c[0x0][0x8a0] ;  /* 0x00022800ff21bb82 */ /* 0x002ea40000000800 */
.L_x_94:
[----:B-----5:R-:W-:Y:S01]  /*5b60*/  FSETP.NEU.AND P3, PT, R35, RZ, PT ;  /* 0x000000ff2300720b */ /* 0x020fe20003f6d000 */
[----:B------:R-:W-:Y:S01]  /*5b70*/  IMAD.U32 R2, RZ, RZ, UR56 ;  /* 0x00000038ff027e24 */ /* 0x000fe2000f8e00ff */
[----:B------:R-:W-:Y:S01]  /*5b80*/  SEL R5, RZ, 0xffffffff, P2 ;  /* 0xffffffffff057807 */ /* 0x000fe20001000000 */
[----:B------:R-:W-:Y:S01]  /*5b90*/  ULOP3.LUT UR4, UR51, 0x1, URZ, 0x3c, !UPT ;  /* 0x0000000133047892 */ /* 0x000fe2000f8e3cff */
[----:B------:R-:W-:Y:S01]  /*5ba0*/  @P1 LOP3.LUT P2, RZ, R64, 0xff, RZ, 0xc0, !PT ;  /* 0x000000ff40ff1812 */ /* 0x000fe2000784c0ff */
[----:B------:R-:W-:Y:S01]  /*5bb0*/  BSSY B1, `(.L_x_95) ;  /* 0x000004b000017945 */ /* 0x000fe20003800000 */
[----:B------:R-:W-:Y:S01]  /*5bc0*/  @P1 SEL R0, RZ, 0xffffffff, P3 ;  /* 0xffffffffff001807 */ /* 0x000fe20001800000 */
[----:B------:R-:W-:Y:S01]  /*5bd0*/  IMAD.MOV.U32 R85, RZ, RZ, 0x1 ;  /* 0x00000001ff557424 */ /* 0x000fe200078e00ff */
[----:B------:R-:W-:Y:S01]  /*5be0*/  LEA R2, R2, UR48, 0x3 ;  /* 0x0000003002027c11 */ /* 0x000fe2000f8e18ff */
[----:B------:R-:W-:Y:S01]  /*5bf0*/  IMAD.U32 R83, RZ, RZ, UR4 ;  /* 0x00000004ff537e24 */ /* 0x000fe2000f8e00ff */
[----:B------:R-:W-:Y:S01]  /*5c00*/  @P0 SEL R0, R5, R0, !P2 ;  /* 0x0000000005000207 */ /* 0x000fe20005000000 */
[----:B------:R-:W-:Y:S01]  /*5c10*/  IMAD.U32 R84, RZ, RZ, UR56 ;  /* 0x00000038ff547e24 */ /* 0x000fe2000f8e00ff */
[C---:B------:R-:W-:Y:S02]  /*5c20*/  LEA R82, R31.reuse, UR48, 0x3 ;  /* 0x000000301f527c11 */ /* 0x040fe4000f8e18ff */
[----:B------:R-:W-:Y:S02]  /*5c30*/  CS2R R54, SRZ ;  /* 0x0000000000367805 */ /* 0x000fe4000001ff00 */
[----:B------:R-:W-:Y:S02]  /*5c40*/  @P1 LOP3.LUT R0, R0, 0x1, RZ, 0xc0, !PT ;  /* 0x0000000100001812 */ /* 0x000fe400078ec0ff */
[----:B------:R-:W-:Y:S02]  /*5c50*/  CS2R R52, SRZ ;  /* 0x0000000000347805 */ /* 0x000fe4000001ff00 */
[----:B------:R-:W-:Y:S02]  /*5c60*/  SHF.L.U32 R3, R72, 0x1f, RZ ;  /* 0x0000001f48037819 */ /* 0x000fe400000006ff */
[----:B------:R-:W-:Y:S02]  /*5c70*/  CS2R R50, SRZ ;  /* 0x0000000000327805 */ /* 0x000fe4000001ff00 */
[----:B------:R-:W-:Y:S02]  /*5c80*/  ISETP.NE.U32.OR P5, PT, R0, 0x1, !P1 ;  /* 0x000000010000780c */ /* 0x000fe40004fa5470 */
[----:B------:R-:W-:Y:S02]  /*5c90*/  CS2R R48, SRZ ;  /* 0x0000000000307805 */ /* 0x000fe4000001ff00 */
[----:B------:R-:W-:Y:S02]  /*5ca0*/  PLOP3.LUT P2, PT, PT, PT, UP1, 0x80, 0x8 ;  /* 0x000000000008781c */ /* 0x000fe40003f4f018 */
[----:B------:R-:W-:Y:S02]  /*5cb0*/  CS2R R46, SRZ ;  /* 0x00000000002e7805 */ /* 0x000fe4000001ff00 */
[----:B------:R-:W-:Y:S02]  /*5cc0*/  LEA.HI R34, R31, R31, RZ, 0x1 ;  /* 0x0000001f1f227211 */ /* 0x000fe400078f08ff */
[----:B------:R-:W-:Y:S02]  /*5cd0*/  CS2R R44, SRZ ;  /* 0x00000000002c7805 */ /* 0x000fe4000001ff00 */
[----:B------:R-:W-:Y:S02]  /*5ce0*/  LOP3.LUT P4, R77, R64, 0xff, RZ, 0xc0, !PT ;  /* 0x000000ff404d7812 */ /* 0x000fe4000788c0ff */
[----:B------:R-:W-:Y:S02]  /*5cf0*/  CS2R R42, SRZ ;  /* 0x00000000002a7805 */ /* 0x000fe4000001ff00 */
[----:B------:R-:W-:Y:S02]  /*5d00*/  SEL R4, RZ, 0xffffffff, P3 ;  /* 0xffffffffff047807 */ /* 0x000fe40001800000 */
[----:B------:R-:W-:Y:S02]  /*5d10*/  CS2R R40, SRZ ;  /* 0x0000000000287805 */ /* 0x000fe4000001ff00 */
[----:B------:R-:W-:Y:S02]  /*5d20*/  P2R R79, PR, RZ, 0x20 ;  /* 0x00000020ff4f7803 */ /* 0x000fe40000000000 */
[----:B------:R-:W-:Y:S02]  /*5d30*/  @P5 SHF.L.U32 R0, R83, 0x1f, RZ ;  /* 0x0000001f53005819 */ /* 0x000fe400000006ff */
[----:B------:R-:W-:Y:S02]  /*5d40*/  @P2 SEL R4, R5, R4, !P4 ;  /* 0x0000000405042207 */ /* 0x000fe40006000000 */
[----:B------:R1:W3:Y:S02]  /*5d50*/  @P5 SYNCS.PHASECHK.TRANS64.TRYWAIT P1, [R2+URZ+0xc0], R0 ;  /* 0x0000c000020055a7 */ /* 0x0002e400080211ff */
[----:B------:R-:W-:Y:S04]  /*5d60*/  LOP3.LUT R4, R4, 0x1, RZ, 0xc0, !PT ;  /* 0x0000000104047812 */ /* 0x000fe800078ec0ff */
[----:B------:R-:W-:Y:S04]  /*5d70*/  ISETP.NE.U32.AND P2, PT, R4, 0x1, PT ;  /* 0x000000010400780c */ /* 0x000fe80003f45070 */
[----:B------:R-:W-:Y:S01]  /*5d80*/  P2R R86, PR, RZ, 0x4 ;  /* 0x00000004ff567803 */ /* 0x000fe20000000000 */
[----:B------:R4:W2:Y:S01]  /*5d90*/  SYNCS.PHASECHK.TRANS64.TRYWAIT P0, [R82+URZ+0x120], R3 ;  /* 0x00012003520075a7 */ /* 0x0008a200080011ff */
[C---:B-1----:R-:W-:Y:S01]  /*5da0*/  IMAD.SHL.U32 R0, R34.reuse, 0x20, RZ ;  /* 0x0000002022007824 */ /* 0x042fe200078e00ff */
[----:B------:R-:W-:Y:S04]  /*5db0*/  LOP3.LUT R34, R34, 0xffe, RZ, 0xc0, !PT ;  /* 0x00000ffe22227812 */ /* 0x000fe800078ec0ff */
[----:B------:R-:W-:Y:S01]  /*5dc0*/  LOP3.LUT R0, R0, 0xffffffc0, RZ, 0xc0, !PT ;  /* 0xffffffc000007812 */ /* 0x000fe200078ec0ff */
[----:B------:R-:W-:Y:S04]  /*5dd0*/  IMAD.IADD R34, R31, 0x1, -R34 ;  /* 0x000000011f227824 */ /* 0x000fe800078e0a22 */
[----:B------:R-:W-:Y:S04]  /*5de0*/  IMAD.IADD R0, R32, 0x1, R0 ;  /* 0x0000000120007824 */ /* 0x000fe800078e0200 */
[----:B------:R-:W-:Y:S01]  /*5df0*/  IMAD R34, R34, 0x100000, R0 ;  /* 0x0010000022227824 */ /* 0x000fe200078e0200 */
[----:B---3--:R-:W-:Y:S01]  /*5e00*/  @P5 SEL R85, RZ, 0x1, !P1 ;  /* 0x00000001ff555807 */ /* 0x008fe20004800000 */
[----:B----4-:R-:W-:Y:S06]  /*5e10*/  @!P5 BRA `(.L_x_96) ;  /* 0x000000000090d947 */ /* 0x010fec0003800000 */
[----:B------:R-:W-:Y:S01]  /*5e20*/  HFMA2 R47, -RZ, RZ, 0, 0 ;  /* 0x00000000ff2f7431 */ /* 0x000fe200000001ff */
[----:B------:R-:W-:Y:S01]  /*5e30*/  ISETP.NE.AND P1, PT, R85, RZ, PT ;  /* 0x000000ff5500720c */ /* 0x000fe20003f25270 */
[----:B------:R-:W-:Y:S01]  /*5e40*/  IMAD.U32 R5, RZ, RZ, UR56 ;  /* 0x00000038ff057e24 */ /* 0x000fe2000f8e00ff */
[----:B------:R-:W-:Y:S11]  /*5e50*/  BSSY B0, `(.L_x_97) ;  /* 0x0000005000007945 */ /* 0x000ff60003800000 */
[----:B------:R-:W-:Y:S05]  /*5e60*/  @P1 BRA `(.L_x_98) ;  /* 0x00000000000c1947 */ /* 0x000fea0003800000 */
[----:B------:R-:W-:Y:S04]  /*5e70*/  SHF.L.U32 R0, R83, 0x1f, RZ ;  /* 0x0000001f53007819 */ /* 0x000fe800000006ff */
[----:B------:R-:W1:Y:S02]  /*5e80*/  SYNCS.PHASECHK.TRANS64.TRYWAIT P1, [R2+URZ+0xc0], R0 ;  /* 0x0000c000020075a7 */ /* 0x000e6400080211ff */
[----:B-1----:R-:W-:Y:S05]  /*5e90*/  @!P1 BRA `(.L_x_99) ;  /* 0x0000001c00f89947 */ /* 0x002fea0003800000 */
.L_x_98:
[----:B------:R-:W-:Y:S05]  /*5ea0*/  BSYNC B0 ;  /* 0x0000000000007941 */ /* 0x000fea0003800000 */
.L_x_97:
[----:B------:R-:W-:Y:S01]  /*5eb0*/  ISETP.NE.AND P1, PT, R86, RZ, PT ;  /* 0x000000ff5600720c */ /* 0x000fe20003f25270 */
[----:B------:R-:W-:Y:S01]  /*5ec0*/  IMAD.MOV.U32 R46, RZ, RZ, RZ ;  /* 0x000000ffff2e7224 */ /* 0x000fe200078e00ff */
[----:B------:R-:W-:Y:S02]  /*5ed0*/  CS2R R44, SRZ ;  /* 0x00000000002c7805 */ /* 0x000fe4000001ff00 */
[----:B------:R-:W-:Y:S02]  /*5ee0*/  CS2R R42, SRZ ;  /* 0x00000000002a7805 */ /* 0x000fe4000001ff00 */
[----:B------:R-:W-:Y:S02]  /*5ef0*/  CS2R R40, SRZ ;  /* 0x0000000000287805 */ /* 0x000fe4000001ff00 */
[----:B------:R-:W-:Y:S02]  /*5f00*/  CS2R R50, SRZ ;  /* 0x0000000000327805 */ /* 0x000fe4000001ff00 */
[----:B------:R-:W-:Y:S02]  /*5f10*/  CS2R R48, SRZ ;  /* 0x0000000000307805 */ /* 0x000fe4000001ff00 */
[----:B------:R-:W-:Y:S02]  /*5f20*/  CS2R R54, SRZ ;  /* 0x0000000000367805 */ /* 0x000fe4000001ff00 */
[----:B------:R-:W-:Y:S01]  /*5f30*/  CS2R R52, SRZ ;  /* 0x0000000000347805 */ /* 0x000fe2000001ff00 */
[----:B------:R-:W-:Y:S01]  /*5f40*/  @P1 IMAD R5, R5, 0x800, R68 ;  /* 0x0000080005051824 */ /* 0x000fe200078e0244 */
[----:B------:R-:W-:Y:S05]  /*5f50*/  @P1 WARPSYNC.ALL ;  /* 0x0000000000001948 */ /* 0x000fea0003800000 */
[----:B------:R-:W-:Y:S01]  /*5f60*/  @P1 LEA R5, R5, UR48, 0x2 ;  /* 0x0000003005051c11 */ /* 0x000fe2000f8e10ff */
[----:B------:R-:W-:Y:S04]  /*5f70*/  UIADD3 UR5, UPT, UPT, UR56, 0x1, URZ ;  /* 0x0000000138057890 */ /* 0x000fe8000fffe0ff */
[----:B------:R3:W4:Y:S01]  /*5f80*/  @P1 LDSM.16.M88.4 R40, [R5+0x400] ;  /* 0x000400000528183b */ /* 0x0007220000000200 */
[----:B------:R-:W-:Y:S01]  /*5f90*/  @P1 VIADD R4, R5, 0x400 ;  /* 0x0000040005041836 */ /* 0x000fe20000000000 */
[----:B------:R-:W-:Y:S01]  /*5fa0*/  UISETP.NE.AND UP0, UPT, UR5, 0x3, UPT ;  /* 0x000000030500788c */ /* 0x000fe2000bf05270 */
[C-C-:B-1----:R-:W-:Y:S02]  /*5fb0*/  @P1 IMAD R2, R74.reuse, 0x4, R5.reuse ;  /* 0x000000044a021824 */ /* 0x142fe400078e0205 */
[C---:B------:R-:W-:Y:S01]  /*5fc0*/  @P1 IMAD R4, R73.reuse, 0x4, R4 ;  /* 0x0000000449041824 */ /* 0x040fe200078e0204 */
[----:B------:R-:W-:Y:S01]  /*5fd0*/  USEL UR4, URZ, 0x1, UP0 ;  /* 0x00000001ff047887 */ /* 0x000fe20008000000 */
[----:B------:R-:W-:Y:S01]  /*5fe0*/  @P1 IMAD R0, R73, 0x4, R5 ;  /* 0x0000000449001824 */ /* 0x000fe200078e0205 */
[----:B------:R3:W1:Y:S01]  /*5ff0*/  @P1 LDSM.16.M88.4 R44, [R2+0x400] ;  /* 0x00040000022c183b */ /* 0x0006620000000200 */
[----:B------:R-:W-:Y:S01]  /*6000*/  @P1 IMAD R4, R74, 0x4, R4 ;  /* 0x000000044a041824 */ /* 0x000fe200078e0204 */
[----:B------:R-:W-:Y:S02]  /*6010*/  USEL UR5, UR5, URZ, UP0 ;  /* 0x000000ff05057287 */ /* 0x000fe40008000000 */
[----:B------:R3:W1:Y:S01]  /*6020*/  @P1 LDSM.16.M88.4 R48, [R0+0x400] ;  /* 0x000400000030183b */ /* 0x0006620000000200 */
[----:B------:R-:W-:Y:S03]  /*6030*/  LOP3.LUT R83, R83, UR4, RZ, 0x3c, !PT ;  /* 0x0000000453537c12 */ /* 0x000fe6000f8e3cff */
[----:B------:R3:W1:Y:S01]  /*6040*/  @P1 LDSM.16.M88.4 R52, [R4] ;  /* 0x000000000434183b */ /* 0x0006620000000200 */
[----:B------:R-:W-:Y:S03]  /*6050*/  IMAD.U32 R84, RZ, RZ, UR5 ;  /* 0x00000005ff547e24 */ /* 0x000fe6000f8e00ff */
.L_x_96:
[----:B------:R-:W-:Y:S05]  /*6060*/  BSYNC B1 ;  /* 0x0000000000017941 */ /* 0x000fea0003800000 */
.L_x_95:
[----:B---3--:R-:W-:Y:S04]  /*6070*/  SHF.R.U32.HI R0, RZ, 0x15, R34 ;  /* 0x00000015ff007819 */ /* 0x008fe80000011622 */
[----:B------:R-:W-:Y:S01]  /*6080*/  LOP3.LUT P1, RZ, R0, 0x3, R69, 0x48, !PT ;  /* 0x0000000300ff7812 */ /* 0x000fe20007824845 */
[----:B------:R-:W-:Y:S01]  /*6090*/  @!UPT UIADD3 URZ, UPT, UPT, URZ, URZ, URZ ;  /* 0x000000fffffff290 */ /* 0x000fe2000fffe0ff */
[----:B--2---:R-:W-:Y:S11]  /*60a0*/  @P0 BRA `(.L_x_100) ;  /* 0x0000000000080947 */ /* 0x004ff60003800000 */
[----:B------:R-:W2:Y:S02]  /*60b0*/  SYNCS.PHASECHK.TRANS64.TRYWAIT P0, [R82+URZ+0x120], R3 ;  /* 0x00012003520075a7 */ /* 0x000ea400080011ff */
[----:B--2---:R-:W-:Y:S05]  /*60c0*/  @!P0 BRA `(.L_x_101) ;  /* 0x0000001c00808947 */ /* 0x004fea0003800000 */
.L_x_100:
[----:B------:R-:W-:Y:S05]  /*60d0*/  @!P1 BRA `(.L_x_102) ;  /* 0x0000000000409947 */ /* 0x000fea0003800000 */
[----:B------:R-:W3:Y:S01]  /*60e0*/  LDCU.64 UR8, c[0x4][0x70] ;  /* 0x01000e00ff0877ac */ /* 0x000ee20008000a00 */
[----:B--2---:R-:W-:Y:S01]  /*60f0*/  MOV R3, 0x0 ;  /* 0x0000000000037802 */ /* 0x004fe20000000f00 */
[----:B------:R-:W-:Y:S02]  /*6100*/  HFMA2 R12, -RZ, RZ, 0, 5.9604644775390625e-08 ;  /* 0x00000001ff0c7431 */ /* 0x000fe400000001ff */
[----:B------:R-:W-:Y:S02]  /*6110*/  IMAD.MOV.U32 R8, RZ, RZ, 0x192 ;  /* 0x00000192ff087424 */ /* 0x000fe400078e00ff */
[----:B------:R-:W-:Y:S01]  /*6120*/  IMAD.MOV.U32 R13, RZ, RZ, RZ ;  /* 0x000000ffff0d7224 */ /* 0x000fe200078e00ff */
[----:B------:R-:W2:Y:S01]  /*6130*/  LDCU.64 UR6, c[0x4][0x78] ;  /* 0x01000f00ff0677ac */ /* 0x000ea20008000a00 */
[----:B------:R-:W1:Y:S01]  /*6140*/  LDC.64 R2, c[0x4][R3] ;  /* 0x0100000003027b82 */ /* 0x000e620000000a00 */
[----:B------:R-:W5:Y:S01]  /*6150*/  LDCU.64 UR4, c[0x4][0x10] ;  /* 0x01000200ff0477ac */ /* 0x000f620008000a00 */
[----:B---3--:R-:W-:Y:S01]  /*6160*/  MOV R5, UR9 ;  /* 0x0000000900057c02 */ /* 0x008fe20008000f00 */
[----:B------:R-:W-:Y:S01]  /*6170*/  IMAD.U32 R4, RZ, RZ, UR8 ;  /* 0x00000008ff047e24 */ /* 0x000fe2000f8e00ff */
[----:B--2---:R-:W-:Y:S01]  /*6180*/  MOV R7, UR7 ;  /* 0x0000000700077c02 */ /* 0x004fe20008000f00 */
[----:B------:R-:W-:Y:S01]  /*6190*/  IMAD.U32 R6, RZ, RZ, UR6 ;  /* 0x00000006ff067e24 */ /* 0x000fe2000f8e00ff */
[----:B-----5:R-:W-:Y:S01]  /*61a0*/  MOV R11, UR5 ;  /* 0x00000005000b7c02 */ /* 0x020fe20008000f00 */
[----:B------:R-:W-:Y:S02]  /*61b0*/  IMAD.U32 R10, RZ, RZ, UR4 ;  /* 0x00000004ff0a7e24 */ /* 0x000fe4000f8e00ff */
[----:B------:R-:W-:Y:S07]  /*61c0*/  LEPC R20, `(.L_x_102) ;  /* 0x000000001014794e */ /* 0x000fee0000000000 */
[----:B-1--4-:R-:W-:Y:S05]  /*61d0*/  CALL.ABS.NOINC R2 ;  /* 0x0000000002007343 */ /* 0x012fea0003c00000 */
.L_x_102:
[----:B------:R-:W-:Y:S05]  /*61e0*/  WARPSYNC.ALL ;  /* 0x0000000000007948 */ /* 0x000fea0003800000 */
[----:B------:R-:W-:Y:S01]  /*61f0*/  R2UR UR4, R34 ;  /* 0x00000000220472ca */ /* 0x000fe200000e0000 */
[----:B------:R-:W-:Y:S01]  /*6200*/  BSSY.RECONVERGENT B0, `(.L_x_103) ;  /* 0x000003e000007945 */ /* 0x000fe20003800200 */
[----:B------:R-:W-:Y:S02]  /*6210*/  MOV R20, UR56 ;  /* 0x0000003800147c02 */ /* 0x000fe40008000f00 */
[----:B------:R-:W-:Y:S02]  /*6220*/  SHF.L.U32 R80, R74, 0x2, RZ ;  /* 0x000000024a507819 */ /* 0x000fe400000006ff */
[----:B------:R-:W-:Y:S02]  /*6230*/  LEA R20, R20, R68, 0xb ;  /* 0x0000004414147211 */ /* 0x000fe400078e58ff */
[----:B------:R-:W-:Y:S02]  /*6240*/  SHF.L.U32 R81, R73, 0x2, RZ ;  /* 0x0000000249517819 */ /* 0x000fe400000006ff */
[----:B------:R-:W-:Y:S02]  /*6250*/  LEA R20, R20, UR48, 0x2 ;  /* 0x0000003014147c11 */ /* 0x000fe4000f8e10ff */
[----:B------:R-:W-:Y:S01]  /*6260*/  ISETP.NE.AND P0, PT, R75, RZ, PT ;  /* 0x000000ff4b00720c */ /* 0x000fe20003f05270 */
[----:B------:R-:W3:Y:S02]  /*6270*/  LDTM.16dp128bit.x8 R4, tmem[UR4] ;  /* 0x00000004000479ee */ /* 0x000ee40008180000 */
[C---:B---3--:R-:W-:Y:S01]  /*6280*/  FMUL R0, R33.reuse, R4 ;  /* 0x0000000421007220 */ /* 0x048fe20000400000 */
[C---:B------:R-:W-:Y:S01]  /*6290*/  FMUL R2, R33.reuse, R5 ;  /* 0x0000000521027220 */ /* 0x040fe20000400000 */
[C---:B--2---:R-:W-:Y:S01]  /*62a0*/  FMUL R3, R33.reuse, R6 ;  /* 0x0000000621037220 */ /* 0x044fe20000400000 */
[----:B------:R-:W-:Y:S01]  /*62b0*/  FMUL R7, R33, R7 ;  /* 0x0000000721077220 */ /* 0x000fe20000400000 */
[----:B----4-:R-:W-:Y:S01]  /*62c0*/  FFMA R36, R35, R40, R0 ;  /* 0x0000002823247223 */ /* 0x010fe20000000000 */
[----:B------:R-:W-:Y:S01]  /*62d0*/  FMUL R4, R33, R8 ;  /* 0x0000000821047220 */ /* 0x000fe20000400000 */
[----:B------:R-:W-:Y:S01]  /*62e0*/  FFMA R37, R35, R41, R2 ;  /* 0x0000002923257223 */ /* 0x000fe20000000002 */
[----:B------:R-:W-:Y:S01]  /*62f0*/  FMUL R5, R33, R9 ;  /* 0x0000000921057220 */ /* 0x000fe20000400000 */
[----:B------:R-:W-:Y:S01]  /*6300*/  FFMA R38, R35, R42, R3 ;  /* 0x0000002a23267223 */ /* 0x000fe20000000003 */
[----:B------:R-:W-:Y:S01]  /*6310*/  FMUL R6, R33, R10 ;  /* 0x0000000a21067220 */ /* 0x000fe20000400000 */
[----:B------:R-:W-:Y:S01]  /*6320*/  FFMA R39, R35, R43, R7 ;  /* 0x0000002b23277223 */ /* 0x000fe20000000007 */
[----:B------:R-:W-:Y:S01]  /*6330*/  FMUL R11, R33, R11 ;  /* 0x0000000b210b7220 */ /* 0x000fe20000400000 */
[----:B-1----:R-:W-:Y:S01]  /*6340*/  FFMA R4, R35, R44, R4 ;  /* 0x0000002c23047223 */ /* 0x002fe20000000004 */
[----:B------:R-:W-:Y:S01]  /*6350*/  FMUL R8, R33, R12 ;  /* 0x0000000c21087220 */ /* 0x000fe20000400000 */
[----:B------:R-:W-:Y:S01]  /*6360*/  FFMA R5, R35, R45, R5 ;  /* 0x0000002d23057223 */ /* 0x000fe20000000005 */
[----:B------:R1:W-:Y:S01]  /*6370*/  STSM.16.M88.4 [R20+0x400], R36 ;  /* 0x0004002414007844 */ /* 0x0003e20000000200 */
[----:B------:R-:W-:Y:S01]  /*6380*/  FMUL R9, R33, R13 ;  /* 0x0000000d21097220 */ /* 0x000fe20000400000 */
[----:B------:R-:W-:Y:S01]  /*6390*/  FFMA R6, R35, R46, R6 ;  /* 0x0000002e23067223 */ /* 0x000fe20000000006 */
[C---:B------:R-:W-:Y:S01]  /*63a0*/  FMUL R10, R33.reuse, R14 ;  /* 0x0000000e210a7220 */ /* 0x040fe20000400000 */
[----:B------:R-:W-:Y:S01]  /*63b0*/  FMUL R13, R33, R17 ;  /* 0x00000011210d7220 */ /* 0x000fe20000400000 */
[C---:B------:R-:W-:Y:S01]  /*63c0*/  IADD3 R17, PT, PT, R80.reuse, 0x400, R20 ;  /* 0x0000040050117810 */ /* 0x040fe20007ffe014 */
[----:B------:R-:W-:Y:S01]  /*63d0*/  FFMA R7, R35, R47, R11 ;  /* 0x0000002f23077223 */ /* 0x000fe2000000000b */
[----:B------:R-:W-:Y:S01]  /*63e0*/  FMUL R15, R33, R15 ;  /* 0x0000000f210f7220 */ /* 0x000fe20000400000 */
[----:B------:R-:W-:Y:S01]  /*63f0*/  FFMA R8, R35, R48, R8 ;  /* 0x0000003023087223 */ /* 0x000fe20000000008 */
[----:B------:R-:W-:Y:S01]  /*6400*/  FMUL R12, R33, R16 ;  /* 0x00000010210c7220 */ /* 0x000fe20000400000 */
[C---:B------:R-:W-:Y:S01]  /*6410*/  FFMA R9, R35.reuse, R49, R9 ;  /* 0x0000003123097223 */ /* 0x040fe20000000009 */
[----:B------:R1:W-:Y:S01]  /*6420*/  STSM.16.M88.4 [R17], R4 ;  /* 0x0000000411007844 */ /* 0x0003e20000000200 */
[----:B------:R-:W-:Y:S01]  /*6430*/  FFMA R10, R35, R50, R10 ;  /* 0x00000032230a7223 */ /* 0x000fe2000000000a */
[----:B------:R-:W-:Y:S01]  /*6440*/  FMUL R14, R33, R18 ;  /* 0x00000012210e7220 */ /* 0x000fe20000400000 */
[----:B------:R-:W-:Y:S01]  /*6450*/  IADD3 R16, PT, PT, R81, 0x400, R20 ;  /* 0x0000040051107810 */ /* 0x000fe20007ffe014 */
[----:B------:R-:W-:Y:S01]  /*6460*/  FFMA R11, R35, R51, R15 ;  /* 0x00000033230b7223 */ /* 0x000fe2000000000f */
[----:B------:R-:W-:Y:S01]  /*6470*/  FMUL R19, R33, R19 ;  /* 0x0000001321137220 */ /* 0x000fe20000400000 */
[C---:B------:R-:W-:Y:S01]  /*6480*/  FFMA R12, R35.reuse, R52, R12 ;  /* 0x00000034230c7223 */ /* 0x040fe2000000000c */
[C---:B------:R-:W-:Y:S01]  /*6490*/  FFMA R13, R35.reuse, R53, R13 ;  /* 0x00000035230d7223 */ /* 0x040fe2000000000d */
[C---:B------:R-:W-:Y:S01]  /*64a0*/  FFMA R14, R35.reuse, R54, R14 ;  /* 0x00000036230e7223 */ /* 0x040fe2000000000e */
[----:B------:R1:W-:Y:S01]  /*64b0*/  STSM.16.M88.4 [R16], R8 ;  /* 0x0000000810007844 */ /* 0x0003e20000000200 */
[----:B------:R-:W-:Y:S01]  /*64c0*/  IADD3 R0, PT, PT, R80, R16, RZ ;  /* 0x0000001050007210 */ /* 0x000fe20007ffe0ff */
[----:B------:R-:W-:Y:S05]  /*64d0*/  FFMA R15, R35, R55, R19 ;  /* 0x00000037230f7223 */ /* 0x000fea0000000013 */
[----:B------:R1:W-:Y:S01]  /*64e0*/  STSM.16.M88.4 [R0], R12 ;  /* 0x0000000c00007844 */ /* 0x0003e20000000200 */
[----:B------:R-:W-:Y:S01]  /*64f0*/  @!PT LDS RZ, [RZ] ;  /* 0x00000000fffff984 */ /* 0x000fe20000000800 */
[----:B------:R-:W-:Y:S01]  /*6500*/  @!PT LDS RZ, [RZ] ;  /* 0x00000000fffff984 */ /* 0x000fe20000000800 */
[----:B------:R-:W-:Y:S01]  /*6510*/  @!PT LDS RZ, [RZ] ;  /* 0x00000000fffff984 */ /* 0x000fe20000000800 */
[----:B------:R-:W-:Y:S01]  /*6520*/  @!PT LDS RZ, [RZ] ;  /* 0x00000000fffff984 */ /* 0x000fe20000000800 */
[----:B------:R2:W-:Y:S06]  /*6530*/  MEMBAR.ALL.CTA ;  /* 0x0000000000007992 */ /* 0x0005ec0000008000 */
[----:B--2---:R-:W2:Y:S02]  /*6540*/  FENCE.VIEW.ASYNC.S ;  /* 0x00000000000073c6 */ /* 0x004ea40000000000 */
[----:B--2---:R-:W-:Y:S06]  /*6550*/  BAR.SYNC.DEFER_BLOCKING 0x1, 0x80 ;  /* 0x0042000000007b1d */ /* 0x004fec0000010000 */
[----:B------:R-:W-:Y:S05]  /*6560*/  @P0 BRA `(.L_x_104) ;  /* 0x00000000001c0947 */ /* 0x000fea0003800000 */
[----:B------:R-:W-:Y:S02]  /*6570*/  UIADD3 UR6, UP0, UPT, UR54, 0x680, URZ ;  /* 0x0000068036067890 */ /* 0x000fe4000ff1e0ff */
[----:B------:R-:W-:Y:S02]  /*6580*/  ULEA UR4, UR56, UR48, 0xd ;  /* 0x0000003038047291 */ /* 0x000fe4000f8e68ff */
[----:B------:R-:W-:Y:S02]  /*6590*/  UIADD3.X UR7, UPT, UPT, URZ, UR55, URZ, UP0, !UPT ;  /* 0x00000037ff077290 */ /* 0x000fe400087fe4ff */
[----:B------:R-:W-:Y:S01]  /*65a0*/  UIADD3 UR40, UPT, UPT, UR4, 0x400, URZ ;  /* 0x0000040004287890 */ /* 0x000fe2000fffe0ff */
[----:B------:R-:W-:Y:S08]  /*65b0*/  UMOV UR43, UR36 ;  /* 0x00000024002b7c82 */ /* 0x000ff00008000000 */
[----:B------:R2:W-:Y:S02]  /*65c0*/  UTMASTG.3D [UR40], [UR6] ;  /* 0x00000028060073b5 */ /* 0x0005e40008010000 */
[----:B--2---:R0:W-:Y:S02]  /*65d0*/  UTMACMDFLUSH ;  /* 0x00000000000079b7 */ /* 0x0041e40000000000 */
.L_x_104:
[----:B------:R-:W-:Y:S05]  /*65e0*/  BSYNC.RECONVERGENT B0 ;  /* 0x0000000000007941 */ /* 0x000fea0003800200 */
.L_x_103:
[----:B------:R-:W-:Y:S01]  /*65f0*/  UIADD3 UR40, UPT, UPT, UR56, 0x1, URZ ;  /* 0x0000000138287890 */ /* 0x000fe2000fffe0ff */
[----:B------:R-:W-:Y:S03]  /*6600*/  BSSY.RECONVERGENT B0, `(.L_x_105) ;  /* 0x0000005000007945 */ /* 0x000fe60003800200 */
[----:B------:R-:W-:Y:S04]  /*6610*/  UISETP.NE.AND UP0, UPT, UR40, 0x3, UPT ;  /* 0x000000032800788c */ /* 0x000fe8000bf05270 */
[----:B------:R-:W-:Y:S01]  /*6620*/  USEL UR43, UR40, URZ, UP0 ;  /* 0x000000ff282b7287 */ /* 0x000fe20008000000 */
[----:B------:R-:W-:Y:S11]  /*6630*/  @P0 BRA `(.L_x_106) ;  /* 0x0000000000040947 */ /* 0x000ff60003800000 */
[----:B------:R-:W-:Y:S04]  /*6640*/  DEPBAR.LE SB0, 0x1 ;  /* 0x000080400000791a */ /* 0x000fe80000000000 */
.L_x_106:
[----:B------:R-:W-:Y:S05]  /*6650*/  BSYNC.RECONVERGENT B0 ;  /* 0x0000000000007941 */ /* 0x000fea0003800200 */
.L_x_105:
[----:B------:R-:W-:Y:S01]  /*6660*/  BAR.SYNC.DEFER_BLOCKING 0x1, 0x80 ;  /* 0x0042000000007b1d */ /* 0x000fe20000010000 */
[----:B------:R-:W-:Y:S01]  /*6670*/  ISETP.NE.AND P1, PT, R79, RZ, PT ;  /* 0x000000ff4f00720c */ /* 0x000fe20003f25270 */
[----:B------:R-:W-:Y:S01]  /*6680*/  UISETP.NE.AND UP0, UPT, UR50, URZ, UPT ;  /* 0x000000ff3200728c */ /* 0x000fe2000bf05270 */
[----:B------:R-:W-:Y:S11]  /*6690*/  LEA R2, R84, UR48, 0x3 ;  /* 0x0000003054027c11 */ /* 0x000ff6000f8e18ff */
[----:B------:R-:W-:Y:S01]  /*66a0*/  @P1 SHF.L.U32 R3, R83, 0x1f, RZ ;  /* 0x0000001f53031819 */ /* 0x000fe200000006ff */
[----:B------:R-:W-:Y:S06]  /*66b0*/  BRA.U !UP0, `(.L_x_107) ;  /* 0x0000000108247547 */ /* 0x000fec000b800000 */
[----:B-1----:R-:W-:Y:S01]  /*66c0*/  IMAD.U32 R4, RZ, RZ, UR49 ;  /* 0x00000031ff047e24 */ /* 0x002fe2000f8e00ff */
[----:B------:R-:W-:Y:S01]  /*66d0*/  MOV R0, UR37 ;  /* 0x0000002500007c02 */ /* 0x000fe20008000f00 */
[----:B------:R-:W-:Y:S03]  /*66e0*/  UIADD3 UR49, UPT, UPT, UR49, 0x1, URZ ;  /* 0x0000000131317890 */ /* 0x000fe6000fffe0ff */
[----:B------:R-:W-:Y:S01]  /*66f0*/  @P1 LEA R4, R4, UR48, 0x3 ;  /* 0x0000003004041c11 */ /* 0x000fe2000f8e18ff */
[----:B------:R-:W-:Y:S04]  /*6700*/  UISETP.NE.AND UP0, UPT, UR49, 0x3, UPT ;  /* 0x000000033100788c */ /* 0x000fe8000bf05270 */
[----:B------:R-:W-:Y:S01]  /*6710*/  @P1 VIADD R4, R4, 0xd8 ;  /* 0x000000d804041836 */ /* 0x000fe20000000000 */
[----:B------:R-:W-:Y:S04]  /*6720*/  USEL UR49, UR49, URZ, UP0 ;  /* 0x000000ff31317287 */ /* 0x000fe80008000000 */
[----:B------:R-:W-:Y:S04]  /*6730*/  @P1 PRMT R0, R0, 0x654, R4 ;  /* 0x0000065400001816 */ /* 0x000fe80000000004 */
[----:B------:R2:W-:Y:S04]  /*6740*/  @P1 SYNCS.ARRIVE.TRANS64.RED.A1T0 RZ, [R0+URZ], RZ ;  /* 0x000000ff00ff19a7 */ /* 0x0005e800081004ff */
.L_x_107:
[----:B------:R-:W3:Y:S01]  /*6750*/  @P1 SYNCS.PHASECHK.TRANS64.TRYWAIT P0, [R2+URZ+0xc0], R3 ;  /* 0x0000c003020015a7 */ /* 0x000ee200080011ff */
[----:B------:R-:W-:Y:S01]  /*6760*/  BSSY B1, `(.L_x_108) ;  /* 0x0000017000017945 */ /* 0x000fe20003800000 */
[----:B---3--:R-:W-:Y:S03]  /*6770*/  @P1 SEL R85, RZ, 0x1, !P0 ;  /* 0x00000001ff551807 */ /* 0x008fe60004000000 */
[----:B------:R-:W-:Y:S05]  /*6780*/  @!P1 BRA `(.L_x_109) ;  /* 0x0000000000509947 */ /* 0x000fea0003800000 */
[----:B------:R-:W-:Y:S01]  /*6790*/  ISETP.NE.AND P1, PT, R86, RZ, PT ;  /* 0x000000ff5600720c */ /* 0x000fe20003f25270 */
[----:B------:R-:W-:Y:S01]  /*67a0*/  BSSY B0, `(.L_x_110) ;  /* 0x000000a000007945 */ /* 0x000fe20003800000 */
[----:B------:R-:W-:Y:S11]  /*67b0*/  ISETP.NE.AND P0, PT, R85, RZ, PT ;  /* 0x000000ff5500720c */ /* 0x000ff60003f05270 */
[----:B-1----:R-:W-:Y:S05]  /*67c0*/  @P1 IMAD R4, R84, 0x800, R68 ;  /* 0x0000080054041824 */ /* 0x002fea00078e0244 */
[----:B------:R-:W-:Y:S05]  /*67d0*/  @P1 LEA R4, R4, UR48, 0x2 ;  /* 0x0000003004041c11 */ /* 0x000fea000f8e10ff */
[--C-:B--2---:R-:W-:Y:S02]  /*67e0*/  @P1 IMAD.IADD R0, R81, 0x1, R4.reuse ;  /* 0x0000000151001824 */ /* 0x104fe400078e0204 */
[----:B------:R-:W-:Y:S01]  /*67f0*/  @P1 IMAD.IADD R3, R80, 0x1, R4 ;  /* 0x0000000150031824 */ /* 0x000fe200078e0204 */
[----:B------:R-:W-:Y:S06]  /*6800*/  @P0 BRA `(.L_x_111) ;  /* 0x00000000000c0947 */ /* 0x000fec0003800000 */
[----:B------:R-:W-:Y:S04]  /*6810*/  SHF.L.U32 R83, R83, 0x1f, RZ ;  /* 0x0000001f53537819 */ /* 0x000fe800000006ff */
[----:B------:R-:W1:Y:S02]  /*6820*/  SYNCS.PHASECHK.TRANS64.TRYWAIT P0, [R2+URZ+0xc0], R83 ;  /* 0x0000c053020075a7 */ /* 0x000e6400080011ff */
[----:B-1----:R-:W-:Y:S05]  /*6830*/  @!P0 BRA `(.L_x_112) ;  /* 0x0000001400b88947 */ /* 0x002fea0003800000 */
.L_x_111:
[----:B------:R-:W-:Y:S05]  /*6840*/  BSYNC B0 ;  /* 0x0000000000007941 */ /* 0x000fea0003800000 */
.L_x_110:
[----:B------:R-:W-:Y:S11]  /*6850*/  ISETP.NE.AND P0, PT, R86, RZ, PT ;  /* 0x000000ff5600720c */ /* 0x000ff60003f05270 */
[----:B------:R-:W-:Y:S02]  /*6860*/  @!UPT UIADD3 URZ, UPT, UPT, URZ, URZ, URZ ;  /* 0x000000fffffff290 */ /* 0x000fe4000fffe0ff */
[----:B-1----:R-:W-:Y:S01]  /*6870*/  @P0 IADD3 R2, PT, PT, R80, R0, RZ ;  /* 0x0000000050020210 */ /* 0x002fe20007ffe0ff */
[----:B------:R-:W-:Y:S05]  /*6880*/  @P0 WARPSYNC.ALL ;  /* 0x0000000000000948 */ /* 0x000fea0003800000 */
[----:B------:R3:W4:Y:S04]  /*6890*/  @P0 LDSM.16.M88.4 R40, [R4+0x400] ;  /* 0x000400000428083b */ /* 0x0007280000000200 */
[----:B------:R3:W1:Y:S04]  /*68a0*/  @P0 LDSM.16.M88.4 R44, [R3+0x400] ;  /* 0x00040000032c083b */ /* 0x0006680000000200 */
[----:B------:R3:W2:Y:S04]  /*68b0*/  @P0 LDSM.16.M88.4 R48, [R0+0x400] ;  /* 0x000400000030083b */ /* 0x0006a80000000200 */
[----:B------:R3:W1:Y:S02]  /*68c0*/  @P0 LDSM.16.M88.4 R52, [R2+0x400] ;  /* 0x000400000234083b */ /* 0x0006640000000200 */
.L_x_109:
[----:B------:R-:W-:Y:S05]  /*68d0*/  BSYNC B1 ;  /* 0x0000000000017941 */ /* 0x000fea0003800000 */
.L_x_108:
[----:B-123--:R-:W-:Y:S05]  /*68e0*/  VIADD R0, R34, 0x20 ;  /* 0x0000002022007836 */ /* 0x00efea0000000000 */
[----:B------:R-:W-:Y:S04]  /*68f0*/  SHF.R.U32.HI R0, RZ, 0x15, R0 ;  /* 0x00000015ff007819 */ /* 0x000fe80000011600 */
[----:B------:R-:W-:Y:S11]  /*6900*/  LOP3.LUT P0, RZ, R0, 0x3, R69, 0x48, !PT ;  /* 0x0000000300ff7812 */ /* 0x000ff60007804845 */
[----:B------:R-:W-:Y:S02]  /*6910*/  @!UPT UIADD3 URZ, UPT, UPT, URZ, URZ, URZ ;  /* 0x000000fffffff290 */ /* 0x000fe4000fffe0ff */
[----:B------:R-:W-:Y:S05]  /*6920*/  @!P0 BRA `(.L_x_113) ;  /* 0x0000000000408947 */ /* 0x000fea0003800000 */
[----:B------:R-:W1:Y:S01]  /*6930*/  LDCU.64 UR8, c[0x4][0x70] ;  /* 0x01000e00ff0877ac */ /* 0x000e620008000a00 */
[----:B------:R-:W-:Y:S01]  /*6940*/  MOV R3, 0x0 ;  /* 0x0000000000037802 */ /* 0x000fe20000000f00 */
[----:B------:R-:W-:Y:S02]  /*6950*/  HFMA2 R12, -RZ, RZ, 0, 5.9604644775390625e-08 ;  /* 0x00000001ff0c7431 */ /* 0x000fe400000001ff */
[----:B------:R-:W-:Y:S02]  /*6960*/  IMAD.MOV.U32 R8, RZ, RZ, 0x192 ;  /* 0x00000192ff087424 */ /* 0x000fe400078e00ff */
[----:B------:R-:W-:Y:S01]  /*6970*/  IMAD.MOV.U32 R13, RZ, RZ, RZ ;  /* 0x000000ffff0d7224 */ /* 0x000fe200078e00ff */
[----:B------:R-:W2:Y:S01]  /*6980*/  LDCU.64 UR6, c[0x4][0x78] ;  /* 0x01000f00ff0677ac */ /* 0x000ea20008000a00 */
[----:B------:R-:W3:Y:S01]  /*6990*/  LDC.64 R2, c[0x4][R3] ;  /* 0x0100000003027b82 */ /* 0x000ee20000000a00 */
[----:B------:R-:W5:Y:S01]  /*69a0*/  LDCU.64 UR4, c[0x4][0x10] ;  /* 0x01000200ff0477ac */ /* 0x000f620008000a00 */
[----:B-1----:R-:W-:Y:S01]  /*69b0*/  MOV R5, UR9 ;  /* 0x0000000900057c02 */ /* 0x002fe20008000f00 */
[----:B------:R-:W-:Y:S01]  /*69c0*/  IMAD.U32 R4, RZ, RZ, UR8 ;  /* 0x00000008ff047e24 */ /* 0x000fe2000f8e00ff */
[----:B--2---:R-:W-:Y:S01]  /*69d0*/  MOV R7, UR7 ;  /* 0x0000000700077c02 */ /* 0x004fe20008000f00 */
[----:B------:R-:W-:Y:S01]  /*69e0*/  IMAD.U32 R6, RZ, RZ, UR6 ;  /* 0x00000006ff067e24 */ /* 0x000fe2000f8e00ff */
[----:B-----5:R-:W-:Y:S01]  /*69f0*/  MOV R11, UR5 ;  /* 0x00000005000b7c02 */ /* 0x020fe20008000f00 */
[----:B------:R-:W-:Y:S02]  /*6a00*/  IMAD.U32 R10, RZ, RZ, UR4 ;  /* 0x00000004ff0a7e24 */ /* 0x000fe4000f8e00ff */
[----:B------:R-:W-:Y:S07]  /*6a10*/  LEPC R20, `(.L_x_113) ;  /* 0x000000001014794e */ /* 0x000fee0000000000 */
[----:B---34-:R-:W-:Y:S05]  /*6a20*/  CALL.ABS.NOINC R2 ;  /* 0x0000000002007343 */ /* 0x018fea0003c00000 */
.L_x_113:
[----:B------:R-:W-:Y:S01]  /*6a30*/  ISETP.NE.AND P0, PT, R75, RZ, PT ;  /* 0x000000ff4b00720c */ /* 0x000fe20003f05270 */
[----:B------:R-:W-:Y:S05]  /*6a40*/  WARPSYNC.ALL ;  /* 0x0000000000007948 */ /* 0x000fea0003800000 */
[----:B------:R-:W-:Y:S01]  /*6a50*/  R2UR UR4, R34 ;  /* 0x00000000220472ca */ /* 0x000fe200000e0000 */
[----:B------:R-:W-:Y:S01]  /*6a60*/  BSSY.RECONVERGENT B0, `(.L_x_114) ;  /* 0x0000042000007945 */ /* 0x000fe20003800200 */
[----:B------:R-:W-:Y:S11]  /*6a70*/  R2UR UR5, R82 ;  /* 0x00000000520572ca */ /* 0x000ff600000e0000 */
[----:B------:R-:W1:Y:S01]  /*6a80*/  LDTM.16dp128bit.x8 R4, tmem[UR4+0x20] ;  /* 0x00002004000479ee */ /* 0x000e620008180000 */
[----:B------:R-:W-:Y:S01]  /*6a90*/  NOP ;  /* 0x0000000000007918 */ /* 0x000fe20000000000 */
[----:B------:R-:W-:Y:S04]  /*6aa0*/  UIADD3 UR5, UPT, UPT, UR5, 0x140, URZ ;  /* 0x0000014005057890 */ /* 0x000fe8000fffe0ff */
[----:B------:R-:W-:Y:S09]  /*6ab0*/  UPRMT UR5, UR37, 0x654, UR5 ;  /* 0x0000065425057896 */ /* 0x000ff20008000005 */
[----:B-1----:R-:W-:Y:S01]  /*6ac0*/  SYNCS.ARRIVE.TRANS64.RED.A1T0 RZ, [UR5], RZ ;  /* 0x000000ffffff79a7 */ /* 0x002fe20008100405 */
[C---:B------:R-:W-:Y:S01]  /*6ad0*/  FMUL R0, R33.reuse, R4 ;  /* 0x0000000421007220 */ /* 0x040fe20000400000 */
[C---:B------:R-:W-:Y:S01]  /*6ae0*/  FMUL R2, R33.reuse, R5 ;  /* 0x0000000521027220 */ /* 0x040fe20000400000 */
[C---:B------:R-:W-:Y:S01]  /*6af0*/  FMUL R3, R33.reuse, R6 ;  /* 0x0000000621037220 */ /* 0x040fe20000400000 */
[----:B------:R-:W-:Y:S01]  /*6b00*/  FMUL R7, R33, R7 ;  /* 0x0000000721077220 */ /* 0x000fe20000400000 */
[----:B----4-:R-:W-:Y:S01]  /*6b10*/  FFMA R36, R35, R40, R0 ;  /* 0x0000002823247223 */ /* 0x010fe20000000000 */
[----:B------:R-:W-:Y:S01]  /*6b20*/  MOV R0, UR43 ;  /* 0x0000002b00007c02 */ /* 0x000fe20008000f00 */
[----:B------:R-:W-:Y:S01]  /*6b30*/  FMUL R4, R33, R8 ;  /* 0x0000000821047220 */ /* 0x000fe20000400000 */
[----:B------:R-:W-:Y:S01]  /*6b40*/  FFMA R37, R35, R41, R2 ;  /* 0x0000002923257223 */ /* 0x000fe20000000002 */
[----:B------:R-:W-:Y:S01]  /*6b50*/  FMUL R5, R33, R9 ;  /* 0x0000000921057220 */ /* 0x000fe20000400000 */
[----:B------:R-:W-:Y:S01]  /*6b60*/  LEA R0, R0, R68, 0xb ;  /* 0x0000004400007211 */ /* 0x000fe200078e58ff */
[----:B------:R-:W-:Y:S01]  /*6b70*/  FFMA R38, R35, R42, R3 ;  /* 0x0000002a23267223 */ /* 0x000fe20000000003 */
[----:B------:R-:W-:Y:S01]  /*6b80*/  FMUL R6, R33, R10 ;  /* 0x0000000a21067220 */ /* 0x000fe20000400000 */
[----:B------:R-:W-:Y:S01]  /*6b90*/  FFMA R39, R35, R43, R7 ;  /* 0x0000002b23277223 */ /* 0x000fe20000000007 */
[----:B------:R-:W-:Y:S01]  /*6ba0*/  LEA R0, R0, UR48, 0x2 ;  /* 0x0000003000007c11 */ /* 0x000fe2000f8e10ff */
[----:B------:R-:W-:Y:S01]  /*6bb0*/  FMUL R11, R33, R11 ;  /* 0x0000000b210b7220 */ /* 0x000fe20000400000 */
[----:B------:R-:W-:Y:S01]  /*6bc0*/  FFMA R4, R35, R44, R4 ;  /* 0x0000002c23047223 */ /* 0x000fe20000000004 */
[----:B------:R-:W-:Y:S01]  /*6bd0*/  FMUL R8, R33, R12 ;  /* 0x0000000c21087220 */ /* 0x000fe20000400000 */
[----:B------:R-:W-:Y:S01]  /*6be0*/  FFMA R5, R35, R45, R5 ;  /* 0x0000002d23057223 */ /* 0x000fe20000000005 */
[----:B------:R1:W-:Y:S01]  /*6bf0*/  STSM.16.M88.4 [R0+0x400], R36 ;  /* 0x0004002400007844 */ /* 0x0003e20000000200 */
[----:B------:R-:W-:Y:S01]  /*6c00*/  FMUL R9, R33, R13 ;  /* 0x0000000d21097220 */ /* 0x000fe20000400000 */
[----:B------:R-:W-:Y:S01]  /*6c10*/  FFMA R6, R35, R46, R6 ;  /* 0x0000002e23067223 */ /* 0x000fe20000000006 */
[----:B------:R-:W-:Y:S01]  /*6c20*/  FMUL R10, R33, R14 ;  /* 0x0000000e210a7220 */ /* 0x000fe20000400000 */
[----:B------:R-:W-:Y:S01]  /*6c30*/  FFMA R7, R35, R47, R11 ;  /* 0x0000002f23077223 */ /* 0x000fe2000000000b */
[C---:B------:R-:W-:Y:S01]  /*6c40*/  IADD3 R2, PT, PT, R80.reuse, 0x400, R0 ;  /* 0x0000040050027810 */ /* 0x040fe20007ffe000 */
[----:B------:R-:W-:Y:S01]  /*6c50*/  FMUL R15, R33, R15 ;  /* 0x0000000f210f7220 */ /* 0x000fe20000400000 */
[----:B------:R-:W-:Y:S01]  /*6c60*/  FFMA R8, R35, R48, R8 ;  /* 0x0000003023087223 */ /* 0x000fe20000000008 */
[----:B------:R-:W-:Y:S01]  /*6c70*/  FMUL R12, R33, R16 ;  /* 0x00000010210c7220 */ /* 0x000fe20000400000 */
[----:B------:R-:W-:Y:S01]  /*6c80*/  FFMA R9, R35, R49, R9 ;  /* 0x0000003123097223 */ /* 0x000fe20000000009 */
[----:B------:R1:W-:Y:S01]  /*6c90*/  STSM.16.M88.4 [R2], R4 ;  /* 0x0000000402007844 */ /* 0x0003e20000000200 */
[----:B------:R-:W-:Y:S01]  /*6ca0*/  FMUL R13, R33, R17 ;  /* 0x00000011210d7220 */ /* 0x000fe20000400000 */
[----:B------:R-:W-:Y:S01]  /*6cb0*/  FFMA R10, R35, R50, R10 ;  /* 0x00000032230a7223 */ /* 0x000fe2000000000a */
[----:B------:R-:W-:Y:S01]  /*6cc0*/  FMUL R14, R33, R18 ;  /* 0x00000012210e7220 */ /* 0x000fe20000400000 */
[----:B------:R-:W-:Y:S01]  /*6cd0*/  FFMA R11, R35, R51, R15 ;  /* 0x00000033230b7223 */ /* 0x000fe2000000000f */
[----:B------:R-:W-:Y:S01]  /*6ce0*/  IADD3 R81, PT, PT, R81, 0x400, R0 ;  /* 0x0000040051517810 */ /* 0x000fe20007ffe000 */
[----:B------:R-:W-:Y:S01]  /*6cf0*/  FMUL R19, R33, R19 ;  /* 0x0000001321137220 */ /* 0x000fe20000400000 */
[C---:B------:R-:W-:Y:S01]  /*6d00*/  FFMA R12, R35.reuse, R52, R12 ;  /* 0x00000034230c7223 */ /* 0x040fe2000000000c */
[C---:B------:R-:W-:Y:S01]  /*6d10*/  FFMA R13, R35.reuse, R53, R13 ;  /* 0x00000035230d7223 */ /* 0x040fe2000000000d */
[C---:B------:R-:W-:Y:S01]  /*6d20*/  FFMA R14, R35.reuse, R54, R14 ;  /* 0x00000036230e7223 */ /* 0x040fe2000000000e */
[----:B------:R1:W-:Y:S01]  /*6d30*/  STSM.16.M88.4 [R81], R8 ;  /* 0x0000000851007844 */ /* 0x0003e20000000200 */
[----:B------:R-:W-:Y:S01]  /*6d40*/  FFMA R15, R35, R55, R19 ;  /* 0x00000037230f7223 */ /* 0x000fe20000000013 */
[----:B------:R-:W-:Y:S05]  /*6d50*/  IADD3 R80, PT, PT, R80, R81, RZ ;  /* 0x0000005150507210 */ /* 0x000fea0007ffe0ff */
        /* <DEDUP_REMOVED lines=11> */
[----:B------:R-:W-:Y:S02]  /*6e10*/  UIADD3 UR5, UPT, UPT, UR41, 0x20, URZ ;  /* 0x0000002029057890 */ /* 0x000fe4000fffe0ff */
[----:B------:R-:W-:Y:S02]  /*6e20*/  UIADD3 UR4, UPT, UPT, UR10, 0x400, URZ ;  /* 0x000004000a047890 */ /* 0x000fe4000fffe0ff */
[----:B------:R-:W-:Y:S01]  /*6e30*/  UIADD3.X UR9, UPT, UPT, URZ, UR55, URZ, UP0, !UPT ;  /* 0x00000037ff097290 */ /* 0x000fe200087fe4ff */
[----:B------:R-:W-:Y:S01]  /*6e40*/  UMOV UR6, UR42 ;  /* 0x0000002a00067c82 */ /* 0x000fe20008000000 */
[----:B------:R-:W-:Y:S07]  /*6e50*/  UMOV UR7, UR36 ;  /* 0x0000002400077c82 */ /* 0x000fee0008000000 */
[----:B------:R2:W-:Y:S02]  /*6e60*/  UTMASTG.3D [UR4], [UR8] ;  /* 0x00000004080073b5 */ /* 0x0005e40008010000 */
[----:B--2---:R0:W-:Y:S02]  /*6e70*/  UTMACMDFLUSH ;  /* 0x00000000000079b7 */ /* 0x0041e40000000000 */
.L_x_115:
[----:B------:R-:W-:Y:S05]  /*6e80*/  BSYNC.RECONVERGENT B0 ;  /* 0x0000000000007941 */ /* 0x000fea0003800200 */
.L_x_114:
[----:B------:R-:W-:Y:S01]  /*6e90*/  UIADD3 UR43, UPT, UPT, UR43, 0x1, URZ ;  /* 0x000000012b2b7890 */ /* 0x000fe2000fffe0ff */
[----:B------:R-:W-:Y:S03]  /*6ea0*/  BSSY.RECONVERGENT B0, `(.L_x_116) ;  /* 0x0000008000007945 */ /* 0x000fe60003800200 */
[----:B------:R-:W-:Y:S04]  /*6eb0*/  UISETP.NE.AND UP0, UPT, UR43, 0x3, UPT ;  /* 0x000000032b00788c */ /* 0x000fe8000bf05270 */
[----:B------:R-:W-:Y:S02]  /*6ec0*/  UISETP.EQ.XOR UP1, UPT, UR40, 0x3, !UP0 ;  /* 0x000000032800788c */ /* 0x000fe4000c722a70 */
[----:B------:R-:W-:Y:S02]  /*6ed0*/  USEL UR56, UR43, URZ, UP0 ;  /* 0x000000ff2b387287 */ /* 0x000fe40008000000 */
[----:B------:R-:W-:Y:S04]  /*6ee0*/  USEL UR4, URZ, 0x1, !UP1 ;  /* 0x00000001ff047887 */ /* 0x000fe8000c800000 */
[----:B------:R-:W-:Y:S01]  /*6ef0*/  ULOP3.LUT UR51, UR51, UR4, URZ, 0x3c, !UPT ;  /* 0x0000000433337292 */ /* 0x000fe2000f8e3cff */
[----:B------:R-:W-:Y:S11]  /*6f00*/  @P0 BRA `(.L_x_117) ;  /* 0x0000000000040947 */ /* 0x000ff60003800000 */
[----:B------:R-:W-:Y:S04]  /*6f10*/  DEPBAR.LE SB0, 0x1 ;  /* 0x000080400000791a */ /* 0x000fe80000000000 */
.L_x_117:
[----:B------:R-:W-:Y:S05]  /*6f20*/  BSYNC.RECONVERGENT B0 ;  /* 0x0000000000007941 */ /* 0x000fea0003800200 */
.L_x_116:
[----:B------:R-:W-:Y:S01]  /*6f30*/  BAR.SYNC.DEFER_BLOCKING 0x1, 0x80 ;  /* 0x0042000000007b1d */ /* 0x000fe20000010000 */
[----:B------:R-:W-:Y:S01]  /*6f40*/  UISETP.NE.AND UP0, UPT, UR50, -0x2, UPT ;  /* 0xfffffffe3200788c */ /* 0x000fe2000bf05270 */
[----:B------:R-:W-:Y:S08]  /*6f50*/  IADD3 R31, PT, PT, R31, 0x1, RZ ;  /* 0x000000011f1f7810 */ /* 0x000ff00007ffe0ff */
[----:B------:R-:W-:Y:S05]  /*6f60*/  BRA.U !UP0, `(.L_x_118) ;  /* 0x0000000108287547 */ /* 0x000fea000b800000 */
[----:B------:R-:W-:Y:S01]  /*6f70*/  ISETP.NE.AND P0, PT, R79, RZ, PT ;  /* 0x000000ff4f00720c */ /* 0x000fe20003f05270 */
[----:B-1----:R-:W-:Y:S01]  /*6f80*/  IMAD.U32 R2, RZ, RZ, UR49 ;  /* 0x00000031ff027e24 */ /* 0x002fe2000f8e00ff */
[----:B------:R-:W-:Y:S01]  /*6f90*/  UIADD3 UR49, UPT, UPT, UR49, 0x1, URZ ;  /* 0x0000000131317890 */ /* 0x000fe2000fffe0ff */
[----:B------:R-:W-:Y:S03]  /*6fa0*/  IMAD.U32 R0, RZ, RZ, UR37 ;  /* 0x00000025ff007e24 */ /* 0x000fe6000f8e00ff */
[----:B------:R-:W-:Y:S04]  /*6fb0*/  UISETP.NE.AND UP0, UPT, UR49, 0x3, UPT ;  /* 0x000000033100788c */ /* 0x000fe8000bf05270 */
[----:B------:R-:W-:Y:S03]  /*6fc0*/  USEL UR49, UR49, URZ, UP0 ;  /* 0x000000ff31317287 */ /* 0x000fe60008000000 */
[----:B------:R-:W-:Y:S05]  /*6fd0*/  @P0 LEA R2, R2, UR48, 0x3 ;  /* 0x0000003002020c11 */ /* 0x000fea000f8e18ff */
[----:B------:R-:W-:Y:S05]  /*6fe0*/  @P0 VIADD R2, R2, 0xd8 ;  /* 0x000000d802020836 */ /* 0x000fea0000000000 */
[----:B------:R-:W-:Y:S04]  /*6ff0*/  @P0 PRMT R0, R0, 0x654, R2 ;  /* 0x0000065400000816 */ /* 0x000fe80000000002 */
[----:B------:R2:W-:Y:S03]  /*7000*/  @P0 SYNCS.ARRIVE.TRANS64.RED.A1T0 RZ, [R0+URZ], RZ ;  /* 0x000000ff00ff09a7 */ /* 0x0005e600081004ff */
.L_x_118:
[----:B------:R-:W-:Y:S01]  /*7010*/  ISETP.NE.AND P2, PT, R76, RZ, PT ;  /* 0x000000ff4c00720c */ /* 0x000fe20003f45270 */
[----:B------:R-:W-:Y:S01]  /*7020*/  UIADD3 UR50, UPT, UPT, UR50, 0x2, URZ ;  /* 0x0000000232327890 */ /* 0x000fe2000fffe0ff */
[----:B------:R-:W-:Y:S01]  /*7030*/  ISETP.NE.AND P0, PT, R78, 0x2, PT ;  /* 0x000000024e00780c */ /* 0x000fe20003f05270 */
[----:B-1----:R-:W-:Y:S01]  /*7040*/  IMAD.IADD R14, R29, 0x1, R62 ;  /* 0x000000011d0e7824 */ /* 0x002fe200078e023e */
[----:B------:R-:W-:Y:S01]  /*7050*/  ISETP.NE.AND P1, PT, R31, 0x4, PT ;  /* 0x000000041f00780c */ /* 0x000fe20003f25270 */
[----:B------:R-:W-:Y:S01]  /*7060*/  IMAD.IADD R15, R30, 0x1, R63 ;  /* 0x000000011e0f7824 */ /* 0x000fe200078e023f */
[----:B------:R-:W-:Y:S02]  /*7070*/  SEL R2, RZ, 0x1, P0 ;  /* 0x00000001ff027807 */ /* 0x000fe40000000000 */
[----:B--2---:R-:W-:Y:S02]  /*7080*/  SEL R0, RZ, 0x1, P1 ;  /* 0x00000001ff007807 */ /* 0x004fe40000800000 */
[----:B------:R-:W-:Y:S02]  /*7090*/  LOP3.LUT R71, R71, R2, RZ, 0x3c, !PT ;  /* 0x0000000247477212 */ /* 0x000fe400078e3cff */
[----:B------:R-:W-:Y:S02]  /*70a0*/  LOP3.LUT R72, R72, R0, RZ, 0x3c, !PT ;  /* 0x0000000048487212 */ /* 0x000fe400078e3cff */
[----:B------:R-:W-:Y:S02]  /*70b0*/  @P2 R2UR UR36, R70 ;  /* 0x00000000462422ca */ /* 0x000fe400000e0000 */
[----:B------:R-:W-:Y:S02]  /*70c0*/  SEL R78, R78, RZ, P0 ;  /* 0x000000ff4e4e7207 */ /* 0x000fe40000000000 */
[----:B------:R-:W-:Y:S01]  /*70d0*/  SEL R31, R31, RZ, P1 ;  /* 0x000000ff1f1f7207 */ /* 0x000fe20000800000 */
[----:B------:R-:W-:Y:S10]  /*70e0*/  @P2 BRA `(.L_x_119) ;  /* 0xffffffe000342947 */ /* 0x000ff4000383ffff */
[----:B------:R-:W-:-:S09]  /*70f0*/  UISETP.NE.AND UP0, UPT, UR53, URZ, UPT ;  /* 0x000000ff3500728c */ /* 0x000fd2000bf05270 */
[----:B------:R-:W-:Y:S05]  /*7100*/  BRA.U !UP0, `(.L_x_120) ;  /* 0x0000000108487547 */ /* 0x000fea000b800000 */
[----:B------:R-:W1:Y:S02]  /*7110*/  LDCU.64 UR4, c[0x0][0x890] ;  /* 0x00011200ff0477ac */ /* 0x000e640008000a00 */
[----:B-1----:R-:W-:-:S04]  /*7120*/  UISETP.NE.U32.AND UP0, UPT, UR4, URZ, UPT ;  /* 0x000000ff0400728c */ /* 0x002fc8000bf05070 */
[----:B------:R-:W-:-:S09]  /*7130*/  UISETP.NE.AND.EX UP0, UPT, UR5, URZ, UPT, UP0 ;  /* 0x000000ff0500728c */ /* 0x000fd2000bf05300 */
[----:B------:R-:W-:Y:S05]  /*7140*/  BRA.U UP0, `(.L_x_121) ;  /* 0x00000001000c7547 */ /* 0x000fea000b800000 */
[----:B------:R-:W-:-:S13]  /*7150*/  FSETP.NEU.AND P0, PT, R35, RZ, PT ;  /* 0x000000ff2300720b */ /* 0x000fda0003f0d000 */
[----:B------:R-:W-:Y:S05]  /*7160*/  @!P0 EXIT ;  /* 0x000000000000894d */ /* 0x000fea0003800000 */
[----:B------:R-:W-:Y:S05]  /*7170*/  BRA `(.L_x_120) ;  /* 0x00000000002c7947 */ /* 0x000fea0003800000 */
.L_x_121:
[----:B------:R-:W-:Y:S01]  /*7180*/  ISETP.NE.AND P0, PT, R77, RZ, PT ;  /* 0x000000ff4d00720c */ /* 0x000fe20003f05270 */
[----:B------:R-:W-:-:S12]  /*7190*/  BSSY.RECONVERGENT B0, `(.L_x_120) ;  /* 0x0000009000007945 */ /* 0x000fd80003800200 */
[----:B------:R-:W-:Y:S05]  /*71a0*/  @P0 BRA `(.L_x_122) ;  /* 0x0000000000140947 */ /* 0x000fea0003800000 */
[----:B------:R-:W1:Y:S02]  /*71b0*/  LDCU.64 UR4, c[0x0][0x888] ;  /* 0x00011100ff0477ac */ /* 0x000e640008000a00 */
[----:B-1----:R-:W-:-:S04]  /*71c0*/  ISETP.NE.U32.AND P0, PT, RZ, UR4, PT ;  /* 0x00000004ff007c0c */ /* 0x002fc8000bf05070 */
[----:B------:R-:W-:-:S13]  /*71d0*/  ISETP.NE.AND.EX P0, PT, RZ, UR5, PT, P0 ;  /* 0x00000005ff007c0c */ /* 0x000fda000bf05300 */
[----:B------:R-:W-:Y:S05]  /*71e0*/  @!P0 EXIT ;  /* 0x000000000000894d */ /* 0x000fea0003800000 */
[----:B------:R-:W-:Y:S05]  /*71f0*/  BRA `(.L_x_123) ;  /* 0x0000000000087947 */ /* 0x000fea0003800000 */
.L_x_122:
[----:B------:R-:W-:-:S13]  /*7200*/  FSETP.NEU.AND P0, PT, R35, RZ, PT ;  /* 0x000000ff2300720b */ /* 0x000fda0003f0d000 */
[----:B------:R-:W-:Y:S05]  /*7210*/  @!P0 EXIT ;  /* 0x000000000000894d */ /* 0x000fea0003800000 */
.L_x_123:
[----:B------:R-:W-:Y:S05]  /*7220*/  BSYNC.RECONVERGENT B0 ;  /* 0x0000000000007941 */ /* 0x000fea0003800200 */
.L_x_120:
[----:B------:R-:W-:Y:S01]  /*7230*/  ULEA UR4, UR49, UR48, 0x3 ;  /* 0x0000003031047291 */ /* 0x000fe2000f8e18ff */
[----:B------:R-:W-:-:S04]  /*7240*/  DEPBAR.LE SB0, 0x0 ;  /* 0x000080000000791a */ /* 0x000fc80000000000 */
[----:B------:R-:W-:-:S04]  /*7250*/  UIADD3 UR4, UPT, UPT, UR4, 0xd8, URZ ;  /* 0x000000d804047890 */ /* 0x000fc8000fffe0ff */
[----:B------:R-:W-:-:S09]  /*7260*/  UPRMT UR4, UR37, 0x654, UR4 ;  /* 0x0000065425047896 */ /* 0x000fd20008000004 */
[----:B------:R-:W-:Y:S01]  /*7270*/  SYNCS.ARRIVE.TRANS64.RED.A1T0 RZ, [UR4], RZ ;  /* 0x000000ffffff79a7 */ /* 0x000fe20008100404 */
[----:B------:R-:W-:Y:S05]  /*7280*/  EXIT ;  /* 0x000000000000794d */ /* 0x000fea0003800000 */
.L_x_20:
[----:B--2---:R2:W1:Y:S02]  /*7290*/  SYNCS.PHASECHK.TRANS64.TRYWAIT P0, [R2+URZ+0x170], R3 ;  /* 0x00017003020075a7 */ /* 0x00446400080011ff */
[----:B-1----:R-:W-:Y:S05]  /*72a0*/  @!P0 NANOSLEEP.SYNCS 0x989680 ;  /* 0x009896800000895d */ /* 0x002fea0003900000 */
[----:B------:R-:W1:Y:S02]  /*72b0*/  @!P0 SYNCS.PHASECHK.TRANS64 P0, [R2+URZ+0x170], R3 ;  /* 0x00017003020085a7 */ /* 0x000e6400080010ff */
[----:B-1----:R-:W-:Y:S05]  /*72c0*/  @!P0 BRA `(.L_x_20) ;  /* 0xfffffffc00f08947 */ /* 0x002fea000383ffff */
[----:B------:R-:W-:Y:S05]  /*72d0*/  BRA `(.L_x_124) ;  /* 0xffffffa400047947 */ /* 0x000fea000383ffff */
.L_x_23:
[----:B-1----:R-:W-:-:S07]  /*72e0*/  MOV R2, UR33 ;  /* 0x0000002100027c02 */ /* 0x002fce0008000f00 */
.L_x_125:
[----:B-1----:R1:W2:Y:S02]  /*72f0*/  SYNCS.PHASECHK.TRANS64.TRYWAIT P0, [R2+URZ+0x60], R4 ;  /* 0x00006004020075a7 */ /* 0x0022a400080011ff */
[----:B--2---:R-:W-:Y:S05]  /*7300*/  @!P0 NANOSLEEP.SYNCS 0x989680 ;  /* 0x009896800000895d */ /* 0x004fea0003900000 */
[----:B------:R-:W2:Y:S02]  /*7310*/  @!P0 SYNCS.PHASECHK.TRANS64 P0, [R2+URZ+0x60], R4 ;  /* 0x00006004020085a7 */ /* 0x000ea400080010ff */
[----:B--2---:R-:W-:Y:S05]  /*7320*/  @!P0 BRA `(.L_x_125) ;  /* 0xfffffffc00f08947 */ /* 0x004fea000383ffff */
[----:B------:R-:W-:Y:S05]  /*7330*/  BRA `(.L_x_22) ;  /* 0xffffffa400587947 */ /* 0x000fea000383ffff */
.L_x_29:
[----:B-1----:R-:W-:-:S07]  /*7340*/  MOV R2, UR25 ;  /* 0x0000001900027c02 */ /* 0x002fce0008000f00 */
.L_x_126:
[----:B-1----:R1:W2:Y:S02]  /*7350*/  SYNCS.PHASECHK.TRANS64.TRYWAIT P0, [R2+URZ+0x60], R4 ;  /* 0x00006004020075a7 */ /* 0x0022a400080011ff */
[----:B--2---:R-:W-:Y:S05]  /*7360*/  @!P0 NANOSLEEP.SYNCS 0x989680 ;  /* 0x009896800000895d */ /* 0x004fea0003900000 */
[----:B------:R-:W2:Y:S02]  /*7370*/  @!P0 SYNCS.PHASECHK.TRANS64 P0, [R2+URZ+0x60], R4 ;  /* 0x00006004020085a7 */ /* 0x000ea400080010ff */
[----:B--2---:R-:W-:Y:S05]  /*7380*/  @!P0 BRA `(.L_x_126) ;  /* 0xfffffffc00f08947 */ /* 0x004fea000383ffff */
[----:B------:R-:W-:Y:S05]  /*7390*/  BRA `(.L_x_28) ;  /* 0xffffffa800147947 */ /* 0x000fea000383ffff */
.L_x_33:
[----:B-1----:R1:W2:Y:S02]  /*73a0*/  SYNCS.PHASECHK.TRANS64.TRYWAIT P0, [R2+URZ+0x100], R3 ;  /* 0x00010003020075a7 */ /* 0x0022a400080011ff */
[----:B--2---:R-:W-:Y:S05]  /*73b0*/  @!P0 NANOSLEEP.SYNCS 0x989680 ;  /* 0x009896800000895d */ /* 0x004fea0003900000 */
[----:B------:R-:W2:Y:S02]  /*73c0*/  @!P0 SYNCS.PHASECHK.TRANS64 P0, [R2+URZ+0x100], R3 ;  /* 0x00010003020085a7 */ /* 0x000ea400080010ff */
[----:B--2---:R-:W-:Y:S05]  /*73d0*/  @!P0 BRA `(.L_x_33) ;  /* 0xfffffffc00f08947 */ /* 0x004fea000383ffff */
[----:B------:R-:W-:Y:S05]  /*73e0*/  BRA `(.L_x_127) ;  /* 0xffffffa800b47947 */ /* 0x000fea000383ffff */
.L_x_37:
[----:B----4-:R-:W-:-:S07]  /*73f0*/  MOV R0, UR5 ;  /* 0x0000000500007c02 */ /* 0x010fce0008000f00 */
.L_x_128:
[----:B-1----:R1:W2:Y:S02]  /*7400*/  SYNCS.PHASECHK.TRANS64.TRYWAIT P0, [R0+URZ], R2 ;  /* 0x00000002000075a7 */ /* 0x0022a400080011ff */
[----:B--2---:R-:W-:Y:S05]  /*7410*/  @!P0 NANOSLEEP.SYNCS 0x989680 ;  /* 0x009896800000895d */ /* 0x004fea0003900000 */
[----:B------:R-:W2:Y:S02]  /*7420*/  @!P0 SYNCS.PHASECHK.TRANS64 P0, [R0+URZ], R2 ;  /* 0x00000002000085a7 */ /* 0x000ea400080010ff */
[----:B--2---:R-:W-:Y:S05]  /*7430*/  @!P0 BRA `(.L_x_128) ;  /* 0xfffffffc00f08947 */ /* 0x004fea000383ffff */
[----:B------:R-:W-:Y:S05]  /*7440*/  BRA `(.L_x_129) ;  /* 0xffffffb000247947 */ /* 0x000fea000383ffff */
.L_x_38:
[----:B----4-:R-:W-:-:S07]  /*7450*/  MOV R0, UR5 ;  /* 0x0000000500007c02 */ /* 0x010fce0008000f00 */
.L_x_130:
[----:B-1----:R1:W2:Y:S02]  /*7460*/  SYNCS.PHASECHK.TRANS64.TRYWAIT P0, [R0+URZ], R3 ;  /* 0x00000003000075a7 */ /* 0x0022a400080011ff */
[----:B--2---:R-:W-:Y:S05]  /*7470*/  @!P0 NANOSLEEP.SYNCS 0x989680 ;  /* 0x009896800000895d */ /* 0x004fea0003900000 */
[----:B------:R-:W2:Y:S02]  /*7480*/  @!P0 SYNCS.PHASECHK.TRANS64 P0, [R0+URZ], R3 ;  /* 0x00000003000085a7 */ /* 0x000ea400080010ff */
[----:B--2---:R-:W-:Y:S05]  /*7490*/  @!P0 BRA `(.L_x_130) ;  /* 0xfffffffc00f08947 */ /* 0x004fea000383ffff */
[----:B------:R-:W-:Y:S05]  /*74a0*/  BRA `(.L_x_131) ;  /* 0xffffffb000307947 */ /* 0x000fea000383ffff */
.L_x_39:
[----:B----4-:R-:W-:-:S07]  /*74b0*/  MOV R0, UR5 ;  /* 0x0000000500007c02 */ /* 0x010fce0008000f00 */
.L_x_132:
[----:B-1----:R1:W2:Y:S02]  /*74c0*/  SYNCS.PHASECHK.TRANS64.TRYWAIT P0, [R0+URZ], R3 ;  /* 0x00000003000075a7 */ /* 0x0022a400080011ff */
[----:B--2---:R-:W-:Y:S05]  /*74d0*/  @!P0 NANOSLEEP.SYNCS 0x989680 ;  /* 0x009896800000895d */ /* 0x004fea0003900000 */
[----:B------:R-:W2:Y:S02]  /*74e0*/  @!P0 SYNCS.PHASECHK.TRANS64 P0, [R0+URZ], R3 ;  /* 0x00000003000085a7 */ /* 0x000ea400080010ff */
[----:B--2---:R-:W-:Y:S05]  /*74f0*/  @!P0 BRA `(.L_x_132) ;  /* 0xfffffffc00f08947 */ /* 0x004fea000383ffff */
[----:B------:R-:W-:Y:S05]  /*7500*/  BRA `(.L_x_133) ;  /* 0xffffffb0003c7947 */ /* 0x000fea000383ffff */
.L_x_40:
[----:B----4-:R-:W-:-:S07]  /*7510*/  MOV R0, UR5 ;  /* 0x0000000500007c02 */ /* 0x010fce0008000f00 */
.L_x_134:
[----:B-1----:R1:W2:Y:S02]  /*7520*/  SYNCS.PHASECHK.TRANS64.TRYWAIT P0, [R0+URZ], R3 ;  /* 0x00000003000075a7 */ /* 0x0022a400080011ff */
[----:B--2---:R-:W-:Y:S05]  /*7530*/  @!P0 NANOSLEEP.SYNCS 0x989680 ;  /* 0x009896800000895d */ /* 0x004fea0003900000 */
[----:B------:R-:W2:Y:S02]  /*7540*/  @!P0 SYNCS.PHASECHK.TRANS64 P0, [R0+URZ], R3 ;  /* 0x00000003000085a7 */ /* 0x000ea400080010ff */
[----:B--2---:R-:W-:Y:S05]  /*7550*/  @!P0 BRA `(.L_x_134) ;  /* 0xfffffffc00f08947 */ /* 0x004fea000383ffff */
[----:B------:R-:W-:Y:S05]  /*7560*/  BRA `(.L_x_135) ;  /* 0xffffffb000487947 */ /* 0x000fea000383ffff */
.L_x_41:
[----:B----4-:R-:W-:-:S07]  /*7570*/  MOV R0, UR5 ;  /* 0x0000000500007c02 */ /* 0x010fce0008000f00 */
.L_x_136:
[----:B-1----:R1:W2:Y:S02]  /*7580*/  SYNCS.PHASECHK.TRANS64.TRYWAIT P0, [R0+URZ], R3 ;  /* 0x00000003000075a7 */ /* 0x0022a400080011ff */
[----:B--2---:R-:W-:Y:S05]  /*7590*/  @!P0 NANOSLEEP.SYNCS 0x989680 ;  /* 0x009896800000895d */ /* 0x004fea0003900000 */
[----:B------:R-:W2:Y:S02]  /*75a0*/  @!P0 SYNCS.PHASECHK.TRANS64 P0, [R0+URZ], R3 ;  /* 0x00000003000085a7 */ /* 0x000ea400080010ff */
[----:B--2---:R-:W-:Y:S05]  /*75b0*/  @!P0 BRA `(.L_x_136) ;  /* 0xfffffffc00f08947 */ /* 0x004fea000383ffff */
[----:B------:R-:W-:Y:S05]  /*75c0*/  BRA `(.L_x_137) ;  /* 0xffffffb000547947 */ /* 0x000fea000383ffff */
.L_x_42:
[----:B----4-:R-:W-:-:S07]  /*75d0*/  MOV R0, UR5 ;  /* 0x0000000500007c02 */ /* 0x010fce0008000f00 */
.L_x_138:
[----:B-1----:R1:W2:Y:S02]  /*75e0*/  SYNCS.PHASECHK.TRANS64.TRYWAIT P0, [R0+URZ], R3 ;  /* 0x00000003000075a7 */ /* 0x0022a400080011ff */
[----:B--2---:R-:W-:Y:S05]  /*75f0*/  @!P0 NANOSLEEP.SYNCS 0x989680 ;  /* 0x009896800000895d */ /* 0x004fea0003900000 */
[----:B------:R-:W2:Y:S02]  /*7600*/  @!P0 SYNCS.PHASECHK.TRANS64 P0, [R0+URZ], R3 ;  /* 0x00000003000085a7 */ /* 0x000ea400080010ff */
[----:B--2---:R-:W-:Y:S05]  /*7610*/  @!P0 BRA `(.L_x_138) ;  /* 0xfffffffc00f08947 */ /* 0x004fea000383ffff */
[----:B------:R-:W-:Y:S05]  /*7620*/  BRA `(.L_x_139) ;  /* 0xffffffb000607947 */ /* 0x000fea000383ffff */
.L_x_43:
[----:B----4-:R-:W-:-:S07]  /*7630*/  MOV R0, UR5 ;  /* 0x0000000500007c02 */ /* 0x010fce0008000f00 */
.L_x_140:
[----:B-1----:R1:W2:Y:S02]  /*7640*/  SYNCS.PHASECHK.TRANS64.TRYWAIT P0, [R0+URZ], R3 ;  /* 0x00000003000075a7 */ /* 0x0022a400080011ff */
[----:B--2---:R-:W-:Y:S05]  /*7650*/  @!P0 NANOSLEEP.SYNCS 0x989680 ;  /* 0x009896800000895d */ /* 0x004fea0003900000 */
[----:B------:R-:W2:Y:S02]  /*7660*/  @!P0 SYNCS.PHASECHK.TRANS64 P0, [R0+URZ], R3 ;  /* 0x00000003000085a7 */ /* 0x000ea400080010ff */
[----:B--2---:R-:W-:Y:S05]  /*7670*/  @!P0 BRA `(.L_x_140) ;  /* 0xfffffffc00f08947 */ /* 0x004fea000383ffff */
[----:B------:R-:W-:Y:S05]  /*7680*/  BRA `(.L_x_141) ;  /* 0xffffffb0006c7947 */ /* 0x000fea000383ffff */
.L_x_44:
[----:B----4-:R-:W-:-:S07]  /*7690*/  MOV R0, UR5 ;  /* 0x0000000500007c02 */ /* 0x010fce0008000f00 */
.L_x_142:
[----:B-1----:R1:W2:Y:S02]  /*76a0*/  SYNCS.PHASECHK.TRANS64.TRYWAIT P0, [R0+URZ], R3 ;  /* 0x00000003000075a7 */ /* 0x0022a400080011ff */
[----:B--2---:R-:W-:Y:S05]  /*76b0*/  @!P0 NANOSLEEP.SYNCS 0x989680 ;  /* 0x009896800000895d */ /* 0x004fea0003900000 */
[----:B------:R-:W2:Y:S02]  /*76c0*/  @!P0 SYNCS.PHASECHK.TRANS64 P0, [R0+URZ], R3 ;  /* 0x00000003000085a7 */ /* 0x000ea400080010ff */
[----:B--2---:R-:W-:Y:S05]  /*76d0*/  @!P0 BRA `(.L_x_142) ;  /* 0xfffffffc00f08947 */ /* 0x004fea000383ffff */
[----:B------:R-:W-:Y:S05]  /*76e0*/  BRA `(.L_x_143) ;  /* 0xffffffb000787947 */ /* 0x000fea000383ffff */
.L_x_45:
[----:B----4-:R-:W-:-:S07]  /*76f0*/  MOV R0, UR5 ;  /* 0x0000000500007c02 */ /* 0x010fce0008000f00 */
.L_x_144:
[----:B-1----:R1:W2:Y:S02]  /*7700*/  SYNCS.PHASECHK.TRANS64.TRYWAIT P0, [R0+URZ], R3 ;  /* 0x00000003000075a7 */ /* 0x0022a400080011ff */
[----:B--2---:R-:W-:Y:S05]  /*7710*/  @!P0 NANOSLEEP.SYNCS 0x989680 ;  /* 0x009896800000895d */ /* 0x004fea0003900000 */
[----:B------:R-:W2:Y:S02]  /*7720*/  @!P0 SYNCS.PHASECHK.TRANS64 P0, [R0+URZ], R3 ;  /* 0x00000003000085a7 */ /* 0x000ea400080010ff */
[----:B--2---:R-:W-:Y:S05]  /*7730*/  @!P0 BRA `(.L_x_144) ;  /* 0xfffffffc00f08947 */ /* 0x004fea000383ffff */
[----:B------:R-:W-:Y:S05]  /*7740*/  BRA `(.L_x_145) ;  /* 0xffffffb000847947 */ /* 0x000fea000383ffff */
.L_x_46:
[----:B----4-:R-:W-:-:S07]  /*7750*/  MOV R0, UR5 ;  /* 0x0000000500007c02 */ /* 0x010fce0008000f00 */
.L_x_146:
[----:B-1----:R1:W2:Y:S02]  /*7760*/  SYNCS.PHASECHK.TRANS64.TRYWAIT P0, [R0+URZ], R3 ;  /* 0x00000003000075a7 */ /* 0x0022a400080011ff */
[----:B--2---:R-:W-:Y:S05]  /*7770*/  @!P0 NANOSLEEP.SYNCS 0x989680 ;  /* 0x009896800000895d */ /* 0x004fea0003900000 */
[----:B------:R-:W2:Y:S02]  /*7780*/  @!P0 SYNCS.PHASECHK.TRANS64 P0, [R0+URZ], R3 ;  /* 0x00000003000085a7 */ /* 0x000ea400080010ff */
[----:B--2---:R-:W-:Y:S05]  /*7790*/  @!P0 BRA `(.L_x_146) ;  /* 0xfffffffc00f08947 */ /* 0x004fea000383ffff */
[----:B------:R-:W-:Y:S05]  /*77a0*/  BRA `(.L_x_147) ;  /* 0xffffffb000907947 */ /* 0x000fea000383ffff */
.L_x_47:
[----:B----4-:R-:W-:-:S07]  /*77b0*/  MOV R0, UR5 ;  /* 0x0000000500007c02 */ /* 0x010fce0008000f00 */
.L_x_148:
[----:B-1----:R1:W2:Y:S02]  /*77c0*/  SYNCS.PHASECHK.TRANS64.TRYWAIT P0, [R0+URZ], R3 ;  /* 0x00000003000075a7 */ /* 0x0022a400080011ff */
[----:B--2---:R-:W-:Y:S05]  /*77d0*/  @!P0 NANOSLEEP.SYNCS 0x989680 ;  /* 0x009896800000895d */ /* 0x004fea0003900000 */
[----:B------:R-:W2:Y:S02]  /*77e0*/  @!P0 SYNCS.PHASECHK.TRANS64 P0, [R0+URZ], R3 ;  /* 0x00000003000085a7 */ /* 0x000ea400080010ff */
[----:B--2---:R-:W-:Y:S05]  /*77f0*/  @!P0 BRA `(.L_x_148) ;  /* 0xfffffffc00f08947 */ /* 0x004fea000383ffff */
[----:B------:R-:W-:Y:S05]  /*7800*/  BRA `(.L_x_149) ;  /* 0xffffffb0009c7947 */ /* 0x000fea000383ffff */
.L_x_50:
[----:B-1----:R1:W2:Y:S02]  /*7810*/  SYNCS.PHASECHK.TRANS64.TRYWAIT P0, [R0+URZ+0x160], R4 ;  /* 0x00016004000075a7 */ /* 0x0022a400080011ff */
[----:B--2---:R-:W-:Y:S05]  /*7820*/  @!P0 NANOSLEEP.SYNCS 0x989680 ;  /* 0x009896800000895d */ /* 0x004fea0003900000 */
[----:B------:R-:W2:Y:S02]  /*7830*/  @!P0 SYNCS.PHASECHK.TRANS64 P0, [R0+URZ+0x160], R4 ;  /* 0x00016004000085a7 */ /* 0x000ea400080010ff */
[----:B--2---:R-:W-:Y:S05]  /*7840*/  @!P0 BRA `(.L_x_50) ;  /* 0xfffffffc00f08947 */ /* 0x004fea000383ffff */
[----:B------:R-:W-:Y:S05]  /*7850*/  BRA `(.L_x_150) ;  /* 0xffffffb000f87947 */ /* 0x000fea000383ffff */
.L_x_51:
[----:B------:R-:W-:-:S07]  /*7860*/  MOV R0, UR5 ;  /* 0x0000000500007c02 */ /* 0x000fce0008000f00 */
.L_x_151:
[----:B-1----:R1:W2:Y:S02]  /*7870*/  SYNCS.PHASECHK.TRANS64.TRYWAIT P0, [R0+URZ+0x110], R5 ;  /* 0x00011005000075a7 */ /* 0x0022a400080011ff */
[----:B--2---:R-:W-:Y:S05]  /*7880*/  @!P0 NANOSLEEP.SYNCS 0x989680 ;  /* 0x009896800000895d */ /* 0x004fea0003900000 */
[----:B------:R-:W2:Y:S02]  /*7890*/  @!P0 SYNCS.PHASECHK.TRANS64 P0, [R0+URZ+0x110], R5 ;  /* 0x00011005000085a7 */ /* 0x000ea400080010ff */
[----:B--2---:R-:W-:Y:S05]  /*78a0*/  @!P0 BRA `(.L_x_151) ;  /* 0xfffffffc00f08947 */ /* 0x004fea000383ffff */
[----:B------:R-:W-:Y:S05]  /*78b0*/  BRA `(.L_x_152) ;  /* 0xffffffb400087947 */ /* 0x000fea000383ffff */
.L_x_52:
[----:B-1----:R1:W2:Y:S02]  /*78c0*/  SYNCS.PHASECHK.TRANS64.TRYWAIT P1, [R0+URZ+0x100], R4 ;  /* 0x00010004000075a7 */ /* 0x0022a400080211ff */
[----:B--2---:R-:W-:Y:S05]  /*78d0*/  @!P1 NANOSLEEP.SYNCS 0x989680 ;  /* 0x009896800000995d */ /* 0x004fea0003900000 */
[----:B------:R-:W2:Y:S02]  /*78e0*/  @!P1 SYNCS.PHASECHK.TRANS64 P1, [R0+URZ+0x100], R4 ;  /* 0x00010004000095a7 */ /* 0x000ea400080210ff */
[----:B--2---:R-:W-:Y:S05]  /*78f0*/  @!P1 BRA `(.L_x_52) ;  /* 0xfffffffc00f09947 */ /* 0x004fea000383ffff */
[----:B------:R-:W-:Y:S05]  /*7900*/  BRA `(.L_x_153) ;  /* 0xffffffb400387947 */ /* 0x000fea000383ffff */
.L_x_55:
[----:B------:R-:W-:-:S07]  /*7910*/  MOV R0, UR5 ;  /* 0x0000000500007c02 */ /* 0x000fce0008000f00 */
.L_x_154:
[----:B-1----:R1:W2:Y:S02]  /*7920*/  SYNCS.PHASECHK.TRANS64.TRYWAIT P0, [R0+URZ+0x110], R2 ;  /* 0x00011002000075a7 */ /* 0x0022a400080011ff */
[----:B--2---:R-:W-:Y:S05]  /*7930*/  @!P0 NANOSLEEP.SYNCS 0x989680 ;  /* 0x009896800000895d */ /* 0x004fea0003900000 */
[----:B------:R-:W2:Y:S02]  /*7940*/  @!P0 SYNCS.PHASECHK.TRANS64 P0, [R0+URZ+0x110], R2 ;  /* 0x00011002000085a7 */ /* 0x000ea400080010ff */
[----:B--2---:R-:W-:Y:S05]  /*7950*/  @!P0 BRA `(.L_x_154) ;  /* 0xfffffffc00f08947 */ /* 0x004fea000383ffff */
[----:B------:R-:W-:Y:S05]  /*7960*/  BRA `(.L_x_54) ;  /* 0xffffffb4008c7947 */ /* 0x000fea000383ffff */
.L_x_62:
[----:B-1----:R1:W2:Y:S02]  /*7970*/  SYNCS.PHASECHK.TRANS64.TRYWAIT P1, [R0+URZ+0x100], R2 ;  /* 0x00010002000075a7 */ /* 0x0022a400080211ff */
[----:B--2---:R-:W-:Y:S05]  /*7980*/  @!P1 NANOSLEEP.SYNCS 0x989680 ;  /* 0x009896800000995d */ /* 0x004fea0003900000 */
[----:B------:R-:W2:Y:S02]  /*7990*/  @!P1 SYNCS.PHASECHK.TRANS64 P1, [R0+URZ+0x100], R2 ;  /* 0x00010002000095a7 */ /* 0x000ea400080210ff */
[----:B--2---:R-:W-:Y:S05]  /*79a0*/  @!P1 BRA `(.L_x_62) ;  /* 0xfffffffc00f09947 */ /* 0x004fea000383ffff */
[----:B------:R-:W-:Y:S05]  /*79b0*/  BRA `(.L_x_155) ;  /* 0xffffffb800fc7947 */ /* 0x000fea000383ffff */
.L_x_63:
[----:B------:R-:W-:-:S07]  /*79c0*/  MOV R2, UR7 ;  /* 0x0000000700027c02 */ /* 0x000fce0008000f00 */
.L_x_156:
[----:B-1----:R1:W2:Y:S02]  /*79d0*/  SYNCS.PHASECHK.TRANS64.TRYWAIT P0, [R2+URZ+0x140], R0 ;  /* 0x00014000020075a7 */ /* 0x0022a400080011ff */
[----:B--2---:R-:W-:Y:S05]  /*79e0*/  @!P0 NANOSLEEP.SYNCS 0x989680 ;  /* 0x009896800000895d */ /* 0x004fea0003900000 */
[----:B------:R-:W2:Y:S02]  /*79f0*/  @!P0 SYNCS.PHASECHK.TRANS64 P0, [R2+URZ+0x140], R0 ;  /* 0x00014000020085a7 */ /* 0x000ea400080010ff */
[----:B--2---:R-:W-:Y:S05]  /*7a00*/  @!P0 BRA `(.L_x_156) ;  /* 0xfffffffc00f08947 */ /* 0x004fea000383ffff */
[----:B------:R-:W-:Y:S05]  /*7a10*/  BRA `(.L_x_157) ;  /* 0xffffffbc004c7947 */ /* 0x000fea000383ffff */
.L_x_66:
[----:B------:R-:W-:Y:S07]  /*7a20*/  MOV R0, UR6 ;  /* 0x0000000600007c02 */ /* 0x000fee0008000f00 */
.L_x_158:
[----:B-1----:R1:W2:Y:S02]  /*7a30*/  SYNCS.PHASECHK.TRANS64.TRYWAIT P0, [R0+URZ], R2 ;  /* 0x00000002000075a7 */ /* 0x0022a400080011ff */
[----:B--2---:R-:W-:Y:S05]  /*7a40*/  @!P0 NANOSLEEP.SYNCS 0x989680 ;  /* 0x009896800000895d */ /* 0x004fea0003900000 */
[----:B------:R-:W2:Y:S02]  /*7a50*/  @!P0 SYNCS.PHASECHK.TRANS64 P0, [R0+URZ], R2 ;  /* 0x00000002000085a7 */ /* 0x000ea400080010ff */
[----:B--2---:R-:W-:Y:S05]  /*7a60*/  @!P0 BRA `(.L_x_158) ;  /* 0xfffffffc00f08947 */ /* 0x004fea000383ffff */
[----:B------:R-:W-:Y:S05]  /*7a70*/  BRA `(.L_x_65) ;  /* 0xffffffbc00687947 */ /* 0x000fea000383ffff */
.L_x_69:
[----:B------:R-:W-:-:S07]  /*7a80*/  MOV R0, UR6 ;  /* 0x0000000600007c02 */ /* 0x000fce0008000f00 */
.L_x_159:
[----:B--2---:R2:W4:Y:S02]  /*7a90*/  SYNCS.PHASECHK.TRANS64.TRYWAIT P0, [R0+URZ], R2 ;  /* 0x00000002000075a7 */ /* 0x00452400080011ff */
[----:B----4-:R-:W-:Y:S05]  /*7aa0*/  @!P0 NANOSLEEP.SYNCS 0x989680 ;  /* 0x009896800000895d */ /* 0x010fea0003900000 */
[----:B------:R-:W4:Y:S02]  /*7ab0*/  @!P0 SYNCS.PHASECHK.TRANS64 P0, [R0+URZ], R2 ;  /* 0x00000002000085a7 */ /* 0x000f2400080010ff */
[----:B----4-:R-:W-:Y:S05]  /*7ac0*/  @!P0 BRA `(.L_x_159) ;  /* 0xfffffffc00f08947 */ /* 0x010fea000383ffff */
[----:B------:R-:W-:Y:S05]  /*7ad0*/  BRA `(.L_x_160) ;  /* 0xffffffc000447947 */ /* 0x000fea000383ffff */
.L_x_70:
[----:B------:R-:W-:-:S07]  /*7ae0*/  MOV R0, UR6 ;  /* 0x0000000600007c02 */ /* 0x000fce0008000f00 */
.L_x_161:
[----:B-1----:R1:W2:Y:S02]  /*7af0*/  SYNCS.PHASECHK.TRANS64.TRYWAIT P0, [R0+URZ], R3 ;  /* 0x00000003000075a7 */ /* 0x0022a400080011ff */
[----:B--2---:R-:W-:Y:S05]  /*7b00*/  @!P0 NANOSLEEP.SYNCS 0x989680 ;  /* 0x009896800000895d */ /* 0x004fea0003900000 */
[----:B------:R-:W2:Y:S02]  /*7b10*/  @!P0 SYNCS.PHASECHK.TRANS64 P0, [R0+URZ], R3 ;  /* 0x00000003000085a7 */ /* 0x000ea400080010ff */
[----:B--2---:R-:W-:Y:S05]  /*7b20*/  @!P0 BRA `(.L_x_161) ;  /* 0xfffffffc00f08947 */ /* 0x004fea000383ffff */
[----:B------:R-:W-:Y:S05]  /*7b30*/  BRA `(.L_x_162) ;  /* 0xffffffc000507947 */ /* 0x000fea000383ffff */
.L_x_71:
[----:B------:R-:W-:-:S07]  /*7b40*/  MOV R0, UR6 ;  /* 0x0000000600007c02 */ /* 0x000fce0008000f00 */
.L_x_163:
[----:B-1----:R1:W2:Y:S02]  /*7b50*/  SYNCS.PHASECHK.TRANS64.TRYWAIT P0, [R0+URZ], R3 ;  /* 0x00000003000075a7 */ /* 0x0022a400080011ff */
[----:B--2---:R-:W-:Y:S05]  /*7b60*/  @!P0 NANOSLEEP.SYNCS 0x989680 ;  /* 0x009896800000895d */ /* 0x004fea0003900000 */
[----:B------:R-:W2:Y:S02]  /*7b70*/  @!P0 SYNCS.PHASECHK.TRANS64 P0, [R0+URZ], R3 ;  /* 0x00000003000085a7 */ /* 0x000ea400080010ff */
[----:B--2---:R-:W-:Y:S05]  /*7b80*/  @!P0 BRA `(.L_x_163) ;  /* 0xfffffffc00f08947 */ /* 0x004fea000383ffff */
[----:B------:R-:W-:Y:S05]  /*7b90*/  BRA `(.L_x_164) ;  /* 0xffffffc0005c7947 */ /* 0x000fea000383ffff */
.L_x_72:
[----:B-1----:R-:W-:-:S07]  /*7ba0*/  MOV R0, UR7 ;  /* 0x0000000700007c02 */ /* 0x002fce0008000f00 */
.L_x_165:
[----:B-1----:R1:W2:Y:S02]  /*7bb0*/  SYNCS.PHASECHK.TRANS64.TRYWAIT P0, [R0+URZ], R2 ;  /* 0x00000002000075a7 */ /* 0x0022a400080011ff */
[----:B--2---:R-:W-:Y:S05]  /*7bc0*/  @!P0 NANOSLEEP.SYNCS 0x989680 ;  /* 0x009896800000895d */ /* 0x004fea0003900000 */
[----:B------:R-:W2:Y:S02]  /*7bd0*/  @!P0 SYNCS.PHASECHK.TRANS64 P0, [R0+URZ], R2 ;  /* 0x00000002000085a7 */ /* 0x000ea400080010ff */
[----:B--2---:R-:W-:Y:S05]  /*7be0*/  @!P0 BRA `(.L_x_165) ;  /* 0xfffffffc00f08947 */ /* 0x004fea000383ffff */
[----:B------:R-:W-:Y:S05]  /*7bf0*/  BRA `(.L_x_166) ;  /* 0xffffffc000687947 */ /* 0x000fea000383ffff */
.L_x_77:
[----:B--2---:R2:W3:Y:S02]  /*7c00*/  SYNCS.PHASECHK.TRANS64.TRYWAIT P0, [R0+URZ+0x100], R2 ;  /* 0x00010002000075a7 */ /* 0x0044e400080011ff */
[----:B---3--:R-:W-:Y:S05]  /*7c10*/  @!P0 NANOSLEEP.SYNCS 0x989680 ;  /* 0x009896800000895d */ /* 0x008fea0003900000 */
[----:B------:R-:W3:Y:S02]  /*7c20*/  @!P0 SYNCS.PHASECHK.TRANS64 P0, [R0+URZ+0x100], R2 ;  /* 0x00010002000085a7 */ /* 0x000ee400080010ff */
[----:B---3--:R-:W-:Y:S05]  /*7c30*/  @!P0 BRA `(.L_x_77) ;  /* 0xfffffffc00f08947 */ /* 0x008fea000383ffff */
[----:B------:R-:W-:Y:S05]  /*7c40*/  BRA `(.L_x_167) ;  /* 0xffffffc400607947 */ /* 0x000fea000383ffff */
.L_x_80:
[----:B------:R-:W-:Y:S07]  /*7c50*/  MOV R0, UR7 ;  /* 0x0000000700007c02 */ /* 0x000fee0008000f00 */
.L_x_168:
[----:B--2---:R2:W3:Y:S02]  /*7c60*/  SYNCS.PHASECHK.TRANS64.TRYWAIT P0, [R0+URZ+0xf8], R2 ;  /* 0x0000f802000075a7 */ /* 0x0044e400080011ff */
[----:B---3--:R-:W-:Y:S05]  /*7c70*/  @!P0 NANOSLEEP.SYNCS 0x989680 ;  /* 0x009896800000895d */ /* 0x008fea0003900000 */
[----:B------:R-:W3:Y:S02]  /*7c80*/  @!P0 SYNCS.PHASECHK.TRANS64 P0, [R0+URZ+0xf8], R2 ;  /* 0x0000f802000085a7 */ /* 0x000ee400080010ff */
[----:B---3--:R-:W-:Y:S05]  /*7c90*/  @!P0 BRA `(.L_x_168) ;  /* 0xfffffffc00f08947 */ /* 0x008fea000383ffff */
[----:B------:R-:W-:Y:S05]  /*7ca0*/  BRA `(.L_x_79) ;  /* 0xffffffc800407947 */ /* 0x000fea000383ffff */
.L_x_83:
[----:B------:R-:W-:Y:S07]  /*7cb0*/  MOV R0, UR15 ;  /* 0x0000000f00007c02 */ /* 0x000fee0008000f00 */
.L_x_169:
[----:B-1----:R1:W2:Y:S02]  /*7cc0*/  SYNCS.PHASECHK.TRANS64.TRYWAIT P0, [R0+URZ+0xd8], R9 ;  /* 0x0000d809000075a7 */ /* 0x0022a400080011ff */
[----:B--2---:R-:W-:Y:S05]  /*7cd0*/  @!P0 NANOSLEEP.SYNCS 0x989680 ;  /* 0x009896800000895d */ /* 0x004fea0003900000 */
[----:B------:R-:W2:Y:S02]  /*7ce0*/  @!P0 SYNCS.PHASECHK.TRANS64 P0, [R0+URZ+0xd8], R9 ;  /* 0x0000d809000085a7 */ /* 0x000ea400080010ff */
[----:B--2---:R-:W-:Y:S05]  /*7cf0*/  @!P0 BRA `(.L_x_169) ;  /* 0xfffffffc00f08947 */ /* 0x004fea000383ffff */
[----:B------:R-:W-:Y:S05]  /*7d00*/  BRA `(.L_x_170) ;  /* 0xffffffc800b87947 */ /* 0x000fea000383ffff */
.L_x_84:
[----:B------:R-:W-:Y:S07]  /*7d10*/  MOV R0, UR13 ;  /* 0x0000000d00007c02 */ /* 0x000fee0008000f00 */
.L_x_171:
[----:B-1----:R1:W2:Y:S02]  /*7d20*/  SYNCS.PHASECHK.TRANS64.TRYWAIT P0, [R0+URZ+0xd8], R14 ;  /* 0x0000d80e000075a7 */ /* 0x0022a400080011ff */
[----:B--2---:R-:W-:Y:S05]  /*7d30*/  @!P0 NANOSLEEP.SYNCS 0x989680 ;  /* 0x009896800000895d */ /* 0x004fea0003900000 */
[----:B------:R-:W2:Y:S02]  /*7d40*/  @!P0 SYNCS.PHASECHK.TRANS64 P0, [R0+URZ+0xd8], R14 ;  /* 0x0000d80e000085a7 */ /* 0x000ea400080010ff */
[----:B--2---:R-:W-:Y:S05]  /*7d50*/  @!P0 BRA `(.L_x_171) ;  /* 0xfffffffc00f08947 */ /* 0x004fea000383ffff */
[----:B------:R-:W-:Y:S05]  /*7d60*/  BRA `(.L_x_172) ;  /* 0xffffffcc00587947 */ /* 0x000fea000383ffff */
.L_x_86:
[----:B------:R-:W-:-:S07]  /*7d70*/  MOV R0, UR4 ;  /* 0x0000000400007c02 */ /* 0x000fce0008000f00 */
.L_x_173:
[----:B-1----:R1:W3:Y:S02]  /*7d80*/  SYNCS.PHASECHK.TRANS64.TRYWAIT P0, [R0+URZ], R2 ;  /* 0x00000002000075a7 */ /* 0x0022e400080011ff */
[----:B---3--:R-:W-:Y:S05]  /*7d90*/  @!P0 NANOSLEEP.SYNCS 0x989680 ;  /* 0x009896800000895d */ /* 0x008fea0003900000 */
[----:B------:R-:W3:Y:S02]  /*7da0*/  @!P0 SYNCS.PHASECHK.TRANS64 P0, [R0+URZ], R2 ;  /* 0x00000002000085a7 */ /* 0x000ee400080010ff */
[----:B---3--:R-:W-:Y:S05]  /*7db0*/  @!P0 BRA `(.L_x_173) ;  /* 0xfffffffc00f08947 */ /* 0x008fea000383ffff */
[----:B------:R-:W-:Y:S05]  /*7dc0*/  BRA `(.L_x_174) ;  /* 0xffffffcc00e47947 */ /* 0x000fea000383ffff */
.L_x_87:
[----:B------:R-:W-:-:S07]  /*7dd0*/  MOV R0, UR4 ;  /* 0x0000000400007c02 */ /* 0x000fce0008000f00 */
.L_x_175:
[----:B-1----:R1:W3:Y:S02]  /*7de0*/  SYNCS.PHASECHK.TRANS64.TRYWAIT P0, [R0+URZ], R2 ;  /* 0x00000002000075a7 */ /* 0x0022e400080011ff */
[----:B---3--:R-:W-:Y:S05]  /*7df0*/  @!P0 NANOSLEEP.SYNCS 0x989680 ;  /* 0x009896800000895d */ /* 0x008fea0003900000 */
[----:B------:R-:W3:Y:S02]  /*7e00*/  @!P0 SYNCS.PHASECHK.TRANS64 P0, [R0+URZ], R2 ;  /* 0x00000002000085a7 */ /* 0x000ee400080010ff */
[----:B---3--:R-:W-:Y:S05]  /*7e10*/  @!P0 BRA `(.L_x_175) ;  /* 0xfffffffc00f08947 */ /* 0x008fea000383ffff */
[----:B------:R-:W-:Y:S05]  /*7e20*/  BRA `(.L_x_176) ;  /* 0xffffffcc00f07947 */ /* 0x000fea000383ffff */
.L_x_89:
[----:B--2---:R2:W4:Y:S02]  /*7e30*/  SYNCS.PHASECHK.TRANS64.TRYWAIT P0, [R0+URZ+0x100], R2 ;  /* 0x00010002000075a7 */ /* 0x00452400080011ff */
[----:B----4-:R-:W-:Y:S05]  /*7e40*/  @!P0 NANOSLEEP.SYNCS 0x989680 ;  /* 0x009896800000895d */ /* 0x010fea0003900000 */
[----:B------:R-:W4:Y:S02]  /*7e50*/  @!P0 SYNCS.PHASECHK.TRANS64 P0, [R0+URZ+0x100], R2 ;  /* 0x00010002000085a7 */ /* 0x000f2400080010ff */
[----:B----4-:R-:W-:Y:S05]  /*7e60*/  @!P0 BRA `(.L_x_89) ;  /* 0xfffffffc00f08947 */ /* 0x010fea000383ffff */
[----:B------:R-:W-:Y:S05]  /*7e70*/  BRA `(.L_x_177) ;  /* 0xffffffd000e47947 */ /* 0x000fea000383ffff */
.L_x_99:
[----:B-1----:R1:W3:Y:S02]  /*7e80*/  SYNCS.PHASECHK.TRANS64.TRYWAIT P1, [R2+URZ+0xc0], R0 ;  /* 0x0000c000020075a7 */ /* 0x0022e400080211ff */
[----:B---3--:R-:W-:Y:S05]  /*7e90*/  @!P1 NANOSLEEP.SYNCS 0x989680 ;  /* 0x009896800000995d */ /* 0x008fea0003900000 */
[----:B------:R-:W3:Y:S02]  /*7ea0*/  @!P1 SYNCS.PHASECHK.TRANS64 P1, [R2+URZ+0xc0], R0 ;  /* 0x0000c000020095a7 */ /* 0x000ee400080210ff */
[----:B---3--:R-:W-:Y:S05]  /*7eb0*/  @!P1 BRA `(.L_x_99) ;  /* 0xfffffffc00f09947 */ /* 0x008fea000383ffff */
[----:B------:R-:W-:Y:S05]  /*7ec0*/  BRA `(.L_x_98) ;  /* 0xffffffdc00f47947 */ /* 0x000fea000383ffff */
.L_x_101:
[----:B--2---:R2:W3:Y:S02]  /*7ed0*/  SYNCS.PHASECHK.TRANS64.TRYWAIT P0, [R82+URZ+0x120], R3 ;  /* 0x00012003520075a7 */ /* 0x0044e400080011ff */
[----:B---3--:R-:W-:Y:S05]  /*7ee0*/  @!P0 NANOSLEEP.SYNCS 0x989680 ;  /* 0x009896800000895d */ /* 0x008fea0003900000 */
[----:B------:R-:W3:Y:S02]  /*7ef0*/  @!P0 SYNCS.PHASECHK.TRANS64 P0, [R82+URZ+0x120], R3 ;  /* 0x00012003520085a7 */ /* 0x000ee400080010ff */
[----:B---3--:R-:W-:Y:S05]  /*7f00*/  @!P0 BRA `(.L_x_101) ;  /* 0xfffffffc00f08947 */ /* 0x008fea000383ffff */
[----:B------:R-:W-:Y:S05]  /*7f10*/  BRA `(.L_x_100) ;  /* 0xffffffe0006c7947 */ /* 0x000fea000383ffff */
.L_x_112:
[----:B-1----:R1:W2:Y:S02]  /*7f20*/  SYNCS.PHASECHK.TRANS64.TRYWAIT P0, [R2+URZ+0xc0], R83 ;  /* 0x0000c053020075a7 */ /* 0x0022a400080011ff */
[----:B--2---:R-:W-:Y:S05]  /*7f30*/  @!P0 NANOSLEEP.SYNCS 0x989680 ;  /* 0x009896800000895d */ /* 0x004fea0003900000 */
[----:B------:R-:W2:Y:S02]  /*7f40*/  @!P0 SYNCS.PHASECHK.TRANS64 P0, [R2+URZ+0xc0], R83 ;  /* 0x0000c053020085a7 */ /* 0x000ea400080010ff */
[----:B--2---:R-:W-:Y:S05]  /*7f50*/  @!P0 BRA `(.L_x_112) ;  /* 0xfffffffc00f08947 */ /* 0x004fea000383ffff */
[----:B------:R-:W-:Y:S05]  /*7f60*/  BRA `(.L_x_111) ;  /* 0xffffffe800347947 */ /* 0x000fea000383ffff */
        .weak           $__internal_0_$__cuda_sm10x_tcgen05_guardrail_trap_col_being_dealloced_not_returned_by_alloc
        .type           $__internal_0_$__cuda_sm10x_tcgen05_guardrail_trap_col_being_dealloced_not_returned_by_alloc,@function
        .size           $__internal_0_$__cuda_sm10x_tcgen05_guardrail_trap_col_being_dealloced_not_returned_by_alloc,($__internal_1_$__cuda_sm10x_tcgen05_guardrail_trap_phase_invalid_during_alloc - $__internal_0_$__cuda_sm10x_tcgen05_guardrail_trap_col_being_dealloced_not_returned_by_alloc)
$__internal_0_$__cuda_sm10x_tcgen05_guardrail_trap_col_being_dealloced_not_returned_by_alloc:
[----:B------:R-:W-:Y:S05]  /*7f70*/  BPT.TRAP 0x1 ;  /* 0x000000040000795c */ /* 0x000fea0000300000 */
[----:B------:R-:W-:-:S04]  /*7f80*/  HFMA2 R3, -RZ, RZ, 0, 0 ;  /* 0x00000000ff037431 */ /* 0x000fc800000001ff */
[----:B------:R-:W-:Y:S05]  /*7f90*/  RET.REL.NODEC R2 `(_ZN7cutlass13device_kernelINS_4gemm6kernel13GemmUniversalIN4cute5tupleIJiiiiEEENS1_10collective13CollectiveMmaINS1_35MainloopSm100TmaUmmaWarpSpecializedILi12ELi2ELi4ENS5_IJNS4_1CILi1EEESB_SB_EEEEENS5_IJNSA_ILi64EEESE_NSA_ILi32EEEEEEfNS5_IJSB_llEEEfNS5_IJlSB_lEEENS4_8TiledMMAINS4_8MMA_AtomIJNS4_17SM100_MMA_TF32_SSINS_10tfloat32_tESM_fLi64ELi64ELNS4_4UMMA5MajorE1ELSO_0ELNSN_7ScaleInE0ELSP_0EEEEEENS4_6LayoutISC_NS5_IJNSA_ILi0EEEST_ST_EEEEENS5_IJNS4_10UnderscoreESW_SW_EEEEENS4_13SM90_TMA_LOADENS4_14ComposedLayoutINS4_7SwizzleILi2ELi5ELi2EEENS4_18smem_ptr_flag_bitsILi32EEENSS_INS5_IJSF_NSA_ILi4EEEEEENS5_IJSB_SF_EEEEEEEvNS4_8identityESZ_NS10_INS11_ILi3ELi4ELi3EEES14_NSS_INS5_IJNSA_ILi8EEESF_EEENS5_IJSF_SB_EEEEEEEvS1A_EENS_8epilogue10collective18CollectiveEpilogueINS1I_23Sm100TmaWarpSpecializedILi3ELi2ELi16ELb1ELb0EEEJSG_NS5_IJNSS_ISE_SB_EENSS_ISF_SB_EEEEEfSI_fSI_NS1I_6fusion15FusionCallbacksIS1M_NS1Q_17LinearCombinationIffffLNS_15FloatRoundStyleE2EEESG_S1P_JEEENS4_5SM1004TMEM4LOAD26SM100_TMEM_LOAD_16dp128b8xESZ_S1G_NS4_17SM75_U32x4_LDSM_NENS4_14SM90_TMA_STOREES1G_NS4_17SM90_U32x4_STSM_NENS4_39AutoVectorizingCopyWithAssumedAlignmentILi128EEEEEEvvEEEEvNT_6ParamsE) ;  /* 0xffffff8002187950 */ /* 0x000fea0003c3ffff */
        .weak           $__internal_1_$__cuda_sm10x_tcgen05_guardrail_trap_phase_invalid_during_alloc
        .type           $__internal_1_$__cuda_sm10x_tcgen05_guardrail_trap_phase_invalid_during_alloc,@function
        .size           $__internal_1_$__cuda_sm10x_tcgen05_guardrail_trap_phase_invalid_during_alloc,($__internal_2_$__cuda_sm10x_tcgen05_guardrail_trap_unallocated_columns_being_dealloced - $__internal_1_$__cuda_sm10x_tcgen05_guardrail_trap_phase_invalid_during_alloc)
$__internal_1_$__cuda_sm10x_tcgen05_guardrail_trap_phase_invalid_during_alloc:
[----:B------:R-:W-:Y:S05]  /*7fa0*/  BPT.TRAP 0x1 ;  /* 0x000000040000795c */ /* 0x000fea0000300000 */
[----:B------:R-:W-:-:S04]  /*7fb0*/  MOV R3, 0x0 ;  /* 0x0000000000037802 */ /* 0x000fc80000000f00 */
[----:B------:R-:W-:Y:S05]  /*7fc0*/  RET.REL.NODEC R2 `(_ZN7cutlass13device_kernelINS_4gemm6kernel13GemmUniversalIN4cute5tupleIJiiiiEEENS1_10collective13CollectiveMmaINS1_35MainloopSm100TmaUmmaWarpSpecializedILi12ELi2ELi4ENS5_IJNS4_1CILi1EEESB_SB_EEEEENS5_IJNSA_ILi64EEESE_NSA_ILi32EEEEEEfNS5_IJSB_llEEEfNS5_IJlSB_lEEENS4_8TiledMMAINS4_8MMA_AtomIJNS4_17SM100_MMA_TF32_SSINS_10tfloat32_tESM_fLi64ELi64ELNS4_4UMMA5MajorE1ELSO_0ELNSN_7ScaleInE0ELSP_0EEEEEENS4_6LayoutISC_NS5_IJNSA_ILi0EEEST_ST_EEEEENS5_IJNS4_10UnderscoreESW_SW_EEEEENS4_13SM90_TMA_LOADENS4_14ComposedLayoutINS4_7SwizzleILi2ELi5ELi2EEENS4_18smem_ptr_flag_bitsILi32EEENSS_INS5_IJSF_NSA_ILi4EEEEEENS5_IJSB_SF_EEEEEEEvNS4_8identityESZ_NS10_INS11_ILi3ELi4ELi3EEES14_NSS_INS5_IJNSA_ILi8EEESF_EEENS5_IJSF_SB_EEEEEEEvS1A_EENS_8epilogue10collective18CollectiveEpilogueINS1I_23Sm100TmaWarpSpecializedILi3ELi2ELi16ELb1ELb0EEEJSG_NS5_IJNSS_ISE_SB_EENSS_ISF_SB_EEEEEfSI_fSI_NS1I_6fusion15FusionCallbacksIS1M_NS1Q_17LinearCombinationIffffLNS_15FloatRoundStyleE2EEESG_S1P_JEEENS4_5SM1004TMEM4LOAD26SM100_TMEM_LOAD_16dp128b8xESZ_S1G_NS4_17SM75_U32x4_LDSM_NENS4_14SM90_TMA_STOREES1G_NS4_17SM90_U32x4_STSM_NENS4_39AutoVectorizingCopyWithAssumedAlignmentILi128EEEEEEvvEEEEvNT_6ParamsE) ;  /* 0xffffff80020c7950 */ /* 0x000fea0003c3ffff */
        .weak           $__internal_2_$__cuda_sm10x_tcgen05_guardrail_trap_unallocated_columns_being_dealloced
        .type           $__internal_2_$__cuda_sm10x_tcgen05_guardrail_trap_unallocated_columns_being_dealloced,@function
        .size           $__internal_2_$__cuda_sm10x_tcgen05_guardrail_trap_unallocated_columns_being_dealloced,(.L_x_179 - $__internal_2_$__cuda_sm10x_tcgen05_guardrail_trap_unallocated_columns_being_dealloced)
$__internal_2_$__cuda_sm10x_tcgen05_guardrail_trap_unallocated_columns_being_dealloced:
[----:B------:R-:W-:Y:S05]  /*7fd0*/  BPT.TRAP 0x1 ;  /* 0x000000040000795c */ /* 0x000fea0000300000 */
[----:B------:R-:W-:-:S04]  /*7fe0*/  HFMA2 R3, -RZ, RZ, 0, 0 ;  /* 0x00000000ff037431 */ /* 0x000fc800000001ff */
[----:B------:R-:W-:Y:S05]  /*7ff0*/  RET.REL.NODEC R2 `(_ZN7cutlass13device_kernelINS_4gemm6kernel13GemmUniversalIN4cute5tupleIJiiiiEEENS1_10collective13CollectiveMmaINS1_35MainloopSm100TmaUmmaWarpSpecializedILi12ELi2ELi4ENS5_IJNS4_1CILi1EEESB_SB_EEEEENS5_IJNSA_ILi64EEESE_NSA_ILi32EEEEEEfNS5_IJSB_llEEEfNS5_IJlSB_lEEENS4_8TiledMMAINS4_8MMA_AtomIJNS4_17SM100_MMA_TF32_SSINS_10tfloat32_tESM_fLi64ELi64ELNS4_4UMMA5MajorE1ELSO_0ELNSN_7ScaleInE0ELSP_0EEEEEENS4_6LayoutISC_NS5_IJNSA_ILi0EEEST_ST_EEEEENS5_IJNS4_10UnderscoreESW_SW_EEEEENS4_13SM90_TMA_LOADENS4_14ComposedLayoutINS4_7SwizzleILi2ELi5ELi2EEENS4_18smem_ptr_flag_bitsILi32EEENSS_INS5_IJSF_NSA_ILi4EEEEEENS5_IJSB_SF_EEEEEEEvNS4_8identityESZ_NS10_INS11_ILi3ELi4ELi3EEES14_NSS_INS5_IJNSA_ILi8EEESF_EEENS5_IJSF_SB_EEEEEEEvS1A_EENS_8epilogue10collective18CollectiveEpilogueINS1I_23Sm100TmaWarpSpecializedILi3ELi2ELi16ELb1ELb0EEEJSG_NS5_IJNSS_ISE_SB_EENSS_ISF_SB_EEEEEfSI_fSI_NS1I_6fusion15FusionCallbacksIS1M_NS1Q_17LinearCombinationIffffLNS_15FloatRoundStyleE2EEESG_S1P_JEEENS4_5SM1004TMEM4LOAD26SM100_TMEM_LOAD_16dp128b8xESZ_S1G_NS4_17SM75_U32x4_LDSM_NENS4_14SM90_TMA_STOREES1G_NS4_17SM90_U32x4_STSM_NENS4_39AutoVectorizingCopyWithAssumedAlignmentILi128EEEEEEvvEEEEvNT_6ParamsE) ;  /* 0xffffff8002007950 */ /* 0x000fea0003c3ffff */
.L_x_178:
[----:B------:R-:W-:-:S00]  /*8000*/  BRA `(.L_x_178) ;  /* 0xfffffffc00fc7947 */ /* 0x000fc0000383ffff */
[----:B------:R-:W-:-:S00]  /*8010*/  NOP ;  /* 0x0000000000007918 */ /* 0x000fc00000000000 */
        /* <DEDUP_REMOVED lines=14> */
.L_x_179:


//--------------------- .nv.global.init           --------------------------
	.section	.nv.global.init,"aw",@progbits
.nv.global.init:
	.type		$str$27,@object
	.size		$str$27,($str$28 - $str$27)
$str$27:
        /*0000*/ 	.byte	0x28, 0x61, 0x64, 0x64, 0x72, 0x65, 0x73, 0x73, 0x20, 0x26, 0x20, 0x6d, 0x61, 0x73, 0x6b, 0x29
        /*0010*/ 	.byte	0x20, 0x3d, 0x3d, 0x20, 0x30, 0x00
	.type		$str$28,@object
	.size		$str$28,($str$26 - $str$28)
$str$28:
        /*0016*/ 	.byte	0x2f, 0x74, 0x6d, 0x70, 0x2f, 0x63, 0x75, 0x74, 0x6c, 0x61, 0x73, 0x73, 0x5f, 0x73, 0x77, 0x65
        /*0026*/ 	.byte	0x65, 0x70, 0x5f, 0x73, 0x72, 0x63, 0x2f, 0x69, 0x6e, 0x63, 0x6c, 0x75, 0x64, 0x65, 0x2f, 0x63
        /*0036*/ 	.byte	0x75, 0x74, 0x65, 0x2f, 0x70, 0x6f, 0x69, 0x6e, 0x74, 0x65, 0x72, 0x5f, 0x66, 0x6c, 0x61, 0x67
        /*0046*/ 	.byte	0x67, 0x65, 0x64, 0x2e, 0x68, 0x70, 0x70, 0x00
	.type		$str$26,@object
	.size		$str$26,($str$25 - $str$26)
$str$26:
        /*004e*/ 	.byte	0x2f, 0x74, 0x6d, 0x70, 0x2f, 0x63, 0x75, 0x74, 0x6c, 0x61, 0x73, 0x73, 0x5f, 0x73, 0x77, 0x65
        /*005e*/ 	.byte	0x65, 0x70, 0x5f, 0x73, 0x72, 0x63, 0x2f, 0x69, 0x6e, 0x63, 0x6c, 0x75, 0x64, 0x65, 0x2f, 0x63
        /*006e*/ 	.byte	0x75, 0x74, 0x65, 0x2f, 0x61, 0x74, 0x6f, 0x6d, 0x2f, 0x63, 0x6f, 0x70, 0x79, 0x5f, 0x74, 0x72
        /*007e*/ 	.byte	0x61, 0x69, 0x74, 0x73, 0x5f, 0x73, 0x6d, 0x31, 0x30, 0x30, 0x2e, 0x68, 0x70, 0x70, 0x00
	.type		$str$25,@object
	.size		$str$25,(__unnamed_1 - $str$25)
$str$25:
        /*008d*/ 	.byte	0x28, 0x28, 0x75, 0x69, 0x6e, 0x74, 0x33, 0x32, 0x5f, 0x74, 0x28, 0x74, 0x68, 0x72, 0x65, 0x61
        /*009d*/ 	.byte	0x64, 0x49, 0x64, 0x78, 0x2e, 0x78, 0x29, 0x20, 0x2f, 0x20, 0x33, 0x32, 0x29, 0x20, 0x25, 0x20
        /*00ad*/ 	.byte	0x34, 0x29, 0x20, 0x3d, 0x3d, 0x20, 0x28, 0x28, 0x28, 0x74, 0x6d, 0x65, 0x6d, 0x5f, 0x61, 0x64
        /*00bd*/ 	.byte	0x64, 0x72, 0x20, 0x3e, 0x3e, 0x20, 0x31, 0x36, 0x29, 0x20, 0x2f, 0x20, 0x33, 0x32, 0x29, 0x20
        /*00cd*/ 	.byte	0x25, 0x20, 0x34, 0x29, 0x00
	.type		__unnamed_1,@object
	.size		__unnamed_1,(__unnamed_2 - __unnamed_1)
__unnamed_1:
        /*00d2*/ 	.byte	0x61, 0x75, 0x74, 0x6f, 0x20, 0x63, 0x75, 0x74, 0x65, 0x3a, 0x3a, 0x61, 0x73, 0x5f, 0x70, 0x6f
        /* <DEDUP_REMOVED lines=23> */
        /*0252*/ 	.byte	0x3c, 0x32, 0x30, 0x34, 0x38, 0x3e, 0x3e, 0x3e, 0x3e, 0x5d, 0x00
	.type		__unnamed_2,@object
	.size		__unnamed_2,(.L_2 - __unnamed_2)
__unnamed_2:
        /* <DEDUP_REMOVED lines=45> */
        /*052d*/ 	.byte	0x3e, 0x3e, 0x3e, 0x5d, 0x00
.L_2:


//--------------------- .nv.shared._ZN7cutlass13device_kernelINS_4gemm6kernel13GemmUniversalIN4cute5tupleIJiiiiEEENS1_10collective13CollectiveMmaINS1_35MainloopSm100TmaUmmaWarpSpecializedILi12ELi2ELi4ENS5_IJNS4_1CILi1EEESB_SB_EEEEENS5_IJNSA_ILi64EEESE_NSA_ILi32EEEEEEfNS5_IJSB_llEEEfNS5_IJlSB_lEEENS4_8TiledMMAINS4_8MMA_AtomIJNS4_17SM100_MMA_TF32_SSINS_10tfloat32_tESM_fLi64ELi64ELNS4_4UMMA5MajorE1ELSO_0ELNSN_7ScaleInE0ELSP_0EEEEEENS4_6LayoutISC_NS5_IJNSA_ILi0EEEST_ST_EEEEENS5_IJNS4_10UnderscoreESW_SW_EEEEENS4_13SM90_TMA_LOADENS4_14ComposedLayoutINS4_7SwizzleILi2ELi5ELi2EEENS4_18smem_ptr_flag_bitsILi32EEENSS_INS5_IJSF_NSA_ILi4EEEEEENS5_IJSB_SF_EEEEEEEvNS4_8identityESZ_NS10_INS11_ILi3ELi4ELi3EEES14_NSS_INS5_IJNSA_ILi8EEESF_EEENS5_IJSF_SB_EEEEEEEvS1A_EENS_8epilogue10collective18CollectiveEpilogueINS1I_23Sm100TmaWarpSpecializedILi3ELi2ELi16ELb1ELb0EEEJSG_NS5_IJNSS_ISE_SB_EENSS_ISF_SB_EEEEEfSI_fSI_NS1I_6fusion15FusionCallbacksIS1M_NS1Q_17LinearCombinationIffffLNS_15FloatRoundStyleE2EEESG_S1P_JEEENS4_5SM1004TMEM4LOAD26SM100_TMEM_LOAD_16dp128b8xESZ_S1G_NS4_17SM75_U32x4_LDSM_NENS4_14SM90_TMA_STOREES1G_NS4_17SM90_U32x4_STSM_NENS4_39AutoVectorizingCopyWithAssumedAlignmentILi128EEEEEEvvEEEEvNT_6ParamsE --------------------------
	.section	.nv.shared._ZN7cutlass13device_kernelINS_4gemm6kernel13GemmUniversalIN4cute5tupleIJiiiiEEENS1_10collective13CollectiveMmaINS1_35MainloopSm100TmaUmmaWarpSpecializedILi12ELi2ELi4ENS5_IJNS4_1CILi1EEESB_SB_EEEEENS5_IJNSA_ILi64EEESE_NSA_ILi32EEEEEEfNS5_IJSB_llEEEfNS5_IJlSB_lEEENS4_8TiledMMAINS4_8MMA_AtomIJNS4_17SM100_MMA_TF32_SSINS_10tfloat32_tESM_fLi64ELi64ELNS4_4UMMA5MajorE1ELSO_0ELNSN_7ScaleInE0ELSP_0EEEEEENS4_6LayoutISC_NS5_IJNSA_ILi0EEEST_ST_EEEEENS5_IJNS4_10UnderscoreESW_SW_EEEEENS4_13SM90_TMA_LOADENS4_14ComposedLayoutINS4_7SwizzleILi2ELi5ELi2EEENS4_18smem_ptr_flag_bitsILi32EEENSS_INS5_IJSF_NSA_ILi4EEEEEENS5_IJSB_SF_EEEEEEEvNS4_8identityESZ_NS10_INS11_ILi3ELi4ELi3EEES14_NSS_INS5_IJNSA_ILi8EEESF_EEENS5_IJSF_SB_EEEEEEEvS1A_EENS_8epilogue10collective18CollectiveEpilogueINS1I_23Sm100TmaWarpSpecializedILi3ELi2ELi16ELb1ELb0EEEJSG_NS5_IJNSS_ISE_SB_EENSS_ISF_SB_EEEEEfSI_fSI_NS1I_6fusion15FusionCallbacksIS1M_NS1Q_17LinearCombinationIffffLNS_15FloatRoundStyleE2EEESG_S1P_JEEENS4_5SM1004TMEM4LOAD26SM100_TMEM_LOAD_16dp128b8xESZ_S1G_NS4_17SM75_U32x4_LDSM_NENS4_14SM90_TMA_STOREES1G_NS4_17SM90_U32x4_STSM_NENS4_39AutoVectorizingCopyWithAssumedAlignmentILi128EEEEEEvvEEEEvNT_6ParamsE,"aw",@nobits
	.sectionflags	@""
	.align	16
	.zero		1024


//--------------------- .nv.shared.reserved.0     --------------------------
	.section	.nv.shared.reserved.0,"aw",@nobits
	.weak		__nv_reservedSMEM_offset_0_alias
	.size		__nv_reservedSMEM_offset_0_alias, 0, 64
	.other		__nv_reservedSMEM_offset_0_alias,@"STO_CUDA_RESERVED_SHARED STV_DEFAULT"
__nv_reservedSMEM_offset_0_alias:
	.zero		0
.nv.shared.reserved.0:
	.zero		64
	.weak		__nv_reservedSMEM_tcgen05_partition
	.type		__nv_reservedSMEM_tcgen05_partition,@object
	.size		__nv_reservedSMEM_tcgen05_partition,(.L_0 - __nv_reservedSMEM_tcgen05_partition)
__nv_reservedSMEM_tcgen05_partition:
	.zero		32
.L_0:


//--------------------- .nv.global                --------------------------
	.section	.nv.global,"aw",@nobits
.nv.global:
	.type		_ZN40_INTERNAL_197202d6_4_k_cu_131d76d9_297124cute1_E,@object
	.size		_ZN40_INTERNAL_197202d6_4_k_cu_131d76d9_297124cute1_E,(_ZN40_INTERNAL_197202d6_4_k_cu_131d76d9_297124cuda3std3__45__cpo6cbeginE - _ZN40_INTERNAL_197202d6_4_k_cu_131d76d9_297124cute1_E)
_ZN40_INTERNAL_197202d6_4_k_cu_131d76d9_297124cute1_E:
	.zero		1
	.type		_ZN40_INTERNAL_197202d6_4_k_cu_131d76d9_297124cuda3std3__45__cpo6cbeginE,@object
	.size		_ZN40_INTERNAL_197202d6_4_k_cu_131d76d9_297124cuda3std3__45__cpo6cbeginE,(_ZN40_INTERNAL_197202d6_4_k_cu_131d76d9_297124cuda3std3__48in_placeE - _ZN40_INTERNAL_197202d6_4_k_cu_131d76d9_297124cuda3std3__45__cpo6cbeginE)
_ZN40_INTERNAL_197202d6_4_k_cu_131d76d9_297124cuda3std3__45__cpo6cbeginE:
	.zero		1
	.type		_ZN40_INTERNAL_197202d6_4_k_cu_131d76d9_297124cuda3std3__48in_placeE,@object
	.size		_ZN40_INTERNAL_197202d6_4_k_cu_131d76d9_297124cuda3std3__48in_placeE,(_ZN40_INTERNAL_197202d6_4_k_cu_131d76d9_297124cuda3std6ranges3__45__cpo9iter_moveE - _ZN40_INTERNAL_197202d6_4_k_cu_131d76d9_297124cuda3std3__48in_placeE)
_ZN40_INTERNAL_197202d6_4_k_cu_131d76d9_297124cuda3std3__48in_placeE:
	.zero		1
	.type		_ZN40_INTERNAL_197202d6_4_k_cu_131d76d9_297124cuda3std6ranges3__45__cpo9iter_moveE,@object
	.size		_ZN40_INTERNAL_197202d6_4_k_cu_131d76d9_297124cuda3std6ranges3__45__cpo9iter_moveE,(_ZN40_INTERNAL_197202d6_4_k_cu_131d76d9_297124cuda3std3__45__cpo5beginE - _ZN40_INTERNAL_197202d6_4_k_cu_131d76d9_297124cuda3std6ranges3__45__cpo9iter_moveE)
_ZN40_INTERNAL_197202d6_4_k_cu_131d76d9_297124cuda3std6ranges3__45__cpo9iter_moveE:
	.zero		1
	.type		_ZN40_INTERNAL_197202d6_4_k_cu_131d76d9_297124cuda3std3__45__cpo5beginE,@object
	.size		_ZN40_INTERNAL_197202d6_4_k_cu_131d76d9_297124cuda3std3__45__cpo5beginE,(_ZN40_INTERNAL_197202d6_4_k_cu_131d76d9_297124cuda3std3__442_GLOBAL__N__197202d6_4_k_cu_131d76d9_297126ignoreE - _ZN40_INTERNAL_197202d6_4_k_cu_131d76d9_297124cuda3std3__45__cpo5beginE)
_ZN40_INTERNAL_197202d6_4_k_cu_131d76d9_297124cuda3std3__45__cpo5beginE:
	.zero		1
	.type		_ZN40_INTERNAL_197202d6_4_k_cu_131d76d9_297124cuda3std3__442_GLOBAL__N__197202d6_4_k_cu_131d76d9_297126ignoreE,@object
	.size		_ZN40_INTERNAL_197202d6_4_k_cu_131d76d9_297124cuda3std3__442_GLOBAL__N__197202d6_4_k_cu_131d76d9_297126ignoreE,(_ZN40_INTERNAL_197202d6_4_k_cu_131d76d9_297124cute7productE - _ZN40_INTERNAL_197202d6_4_k_cu_131d76d9_297124cuda3std3__442_GLOBAL__N__197202d6_4_k_cu_131d76d9_297126ignoreE)
_ZN40_INTERNAL_197202d6_4_k_cu_131d76d9_297124cuda3std3__442_GLOBAL__N__197202d6_4_k_cu_131d76d9_297126ignoreE:
	.zero		1
	.type		_ZN40_INTERNAL_197202d6_4_k_cu_131d76d9_297124cute7productE,@object
	.size		_ZN40_INTERNAL_197202d6_4_k_cu_131d76d9_297124cute7productE,(_ZN40_INTERNAL_197202d6_4_k_cu_131d76d9_297124cuda3std3__45__cpo3endE - _ZN40_INTERNAL_197202d6_4_k_cu_131d76d9_297124cute7productE)
_ZN40_INTERNAL_197202d6_4_k_cu_131d76d9_297124cute7productE:
	.zero		1
	.type		_ZN40_INTERNAL_197202d6_4_k_cu_131d76d9_297124cuda3std3__45__cpo3endE,@object
	.size		_ZN40_INTERNAL_197202d6_4_k_cu_131d76d9_297124cuda3std3__45__cpo3endE,(_ZN40_INTERNAL_197202d6_4_k_cu_131d76d9_297124cuda3std3__419piecewise_constructE - _ZN40_INTERNAL_197202d6_4_k_cu_131d76d9_297124cuda3std3__45__cpo3endE)
_ZN40_INTERNAL_197202d6_4_k_cu_131d76d9_297124cuda3std3__45__cpo3endE:
	.zero		1
	.type		_ZN40_INTERNAL_197202d6_4_k_cu_131d76d9_297124cuda3std3__419piecewise_constructE,@object
	.size		_ZN40_INTERNAL_197202d6_4_k_cu_131d76d9_297124cuda3std3__419piecewise_constructE,(_ZN40_INTERNAL_197202d6_4_k_cu_131d76d9_297124cuda3std3__45__cpo4cendE - _ZN40_INTERNAL_197202d6_4_k_cu_131d76d9_297124cuda3std3__419piecewise_constructE)
_ZN40_INTERNAL_197202d6_4_k_cu_131d76d9_297124cuda3std3__419piecewise_constructE:
	.zero		1
	.type		_ZN40_INTERNAL_197202d6_4_k_cu_131d76d9_297124cuda3std3__45__cpo4cendE,@object
	.size		_ZN40_INTERNAL_197202d6_4_k_cu_131d76d9_297124cuda3std3__45__cpo4cendE,(_ZN40_INTERNAL_197202d6_4_k_cu_131d76d9_297124cuda3std6ranges3__45__cpo4swapE - _ZN40_INTERNAL_197202d6_4_k_cu_131d76d9_297124cuda3std3__45__cpo4cendE)
_ZN40_INTERNAL_197202d6_4_k_cu_131d76d9_297124cuda3std3__45__cpo4cendE:
	.zero		1
	.type		_ZN40_INTERNAL_197202d6_4_k_cu_131d76d9_297124cuda3std6ranges3__45__cpo4swapE,@object
	.size		_ZN40_INTERNAL_197202d6_4_k_cu_131d76d9_297124cuda3std6ranges3__45__cpo4swapE,(.L_10 - _ZN40_INTERNAL_197202d6_4_k_cu_131d76d9_297124cuda3std6ranges3__45__cpo4swapE)
_ZN40_INTERNAL_197202d6_4_k_cu_131d76d9_297124cuda3std6ranges3__45__cpo4swapE:
	.zero		1
.L_10:


//--------------------- .nv.constant0._ZN7cutlass13device_kernelINS_4gemm6kernel13GemmUniversalIN4cute5tupleIJiiiiEEENS1_10collective13CollectiveMmaINS1_35MainloopSm100TmaUmmaWarpSpecializedILi12ELi2ELi4ENS5_IJNS4_1CILi1EEESB_SB_EEEEENS5_IJNSA_ILi64EEESE_NSA_ILi32EEEEEEfNS5_IJSB_llEEEfNS5_IJlSB_lEEENS4_8TiledMMAINS4_8MMA_AtomIJNS4_17SM100_MMA_TF32_SSINS_10tfloat32_tESM_fLi64ELi64ELNS4_4UMMA5MajorE1ELSO_0ELNSN_7ScaleInE0ELSP_0EEEEEENS4_6LayoutISC_NS5_IJNSA_ILi0EEEST_ST_EEEEENS5_IJNS4_10UnderscoreESW_SW_EEEEENS4_13SM90_TMA_LOADENS4_14ComposedLayoutINS4_7SwizzleILi2ELi5ELi2EEENS4_18smem_ptr_flag_bitsILi32EEENSS_INS5_IJSF_NSA_ILi4EEEEEENS5_IJSB_SF_EEEEEEEvNS4_8identityESZ_NS10_INS11_ILi3ELi4ELi3EEES14_NSS_INS5_IJNSA_ILi8EEESF_EEENS5_IJSF_SB_EEEEEEEvS1A_EENS_8epilogue10collective18CollectiveEpilogueINS1I_23Sm100TmaWarpSpecializedILi3ELi2ELi16ELb1ELb0EEEJSG_NS5_IJNSS_ISE_SB_EENSS_ISF_SB_EEEEEfSI_fSI_NS1I_6fusion15FusionCallbacksIS1M_NS1Q_17LinearCombinationIffffLNS_15FloatRoundStyleE2EEESG_S1P_JEEENS4_5SM1004TMEM4LOAD26SM100_TMEM_LOAD_16dp128b8xESZ_S1G_NS4_17SM75_U32x4_LDSM_NENS4_14SM90_TMA_STOREES1G_NS4_17SM90_U32x4_STSM_NENS4_39AutoVectorizingCopyWithAssumedAlignmentILi128EEEEEEvvEEEEvNT_6ParamsE --------------------------
	.section	.nv.constant0._ZN7cutlass13device_kernelINS_4gemm6kernel13GemmUniversalIN4cute5tupleIJiiiiEEENS1_10collective13CollectiveMmaINS1_35MainloopSm100TmaUmmaWarpSpecializedILi12ELi2ELi4ENS5_IJNS4_1CILi1EEESB_SB_EEEEENS5_IJNSA_ILi64EEESE_NSA_ILi32EEEEEEfNS5_IJSB_llEEEfNS5_IJlSB_lEEENS4_8TiledMMAINS4_8MMA_AtomIJNS4_17SM100_MMA_TF32_SSINS_10tfloat32_tESM_fLi64ELi64ELNS4_4UMMA5MajorE1ELSO_0ELNSN_7ScaleInE0ELSP_0EEEEEENS4_6LayoutISC_NS5_IJNSA_ILi0EEEST_ST_EEEEENS5_IJNS4_10UnderscoreESW_SW_EEEEENS4_13SM90_TMA_LOADENS4_14ComposedLayoutINS4_7SwizzleILi2ELi5ELi2EEENS4_18smem_ptr_flag_bitsILi32EEENSS_INS5_IJSF_NSA_ILi4EEEEEENS5_IJSB_SF_EEEEEEEvNS4_8identityESZ_NS10_INS11_ILi3ELi4ELi3EEES14_NSS_INS5_IJNSA_ILi8EEESF_EEENS5_IJSF_SB_EEEEEEEvS1A_EENS_8epilogue10collective18CollectiveEpilogueINS1I_23Sm100TmaWarpSpecializedILi3ELi2ELi16ELb1ELb0EEEJSG_NS5_IJNSS_ISE_SB_EENSS_ISF_SB_EEEEEfSI_fSI_NS1I_6fusion15FusionCallbacksIS1M_NS1Q_17LinearCombinationIffffLNS_15FloatRoundStyleE2EEESG_S1P_JEEENS4_5SM1004TMEM4LOAD26SM100_TMEM_LOAD_16dp128b8xESZ_S1G_NS4_17SM75_U32x4_LDSM_NENS4_14SM90_TMA_STOREES1G_NS4_17SM90_U32x4_STSM_NENS4_39AutoVectorizingCopyWithAssumedAlignmentILi128EEEEEEvvEEEEvNT_6ParamsE,"a",@progbits
	.sectionflags	@""
	.align	4
.nv.constant0._ZN7cutlass13device_kernelINS_4gemm6kernel13GemmUniversalIN4cute5tupleIJiiiiEEENS1_10collective13CollectiveMmaINS1_35MainloopSm100TmaUmmaWarpSpecializedILi12ELi2ELi4ENS5_IJNS4_1CILi1EEESB_SB_EEEEENS5_IJNSA_ILi64EEESE_NSA_ILi32EEEEEEfNS5_IJSB_llEEEfNS5_IJlSB_lEEENS4_8TiledMMAINS4_8MMA_AtomIJNS4_17SM100_MMA_TF32_SSINS_10tfloat32_tESM_fLi64ELi64ELNS4_4UMMA5MajorE1ELSO_0ELNSN_7ScaleInE0ELSP_0EEEEEENS4_6LayoutISC_NS5_IJNSA_ILi0EEEST_ST_EEEEENS5_IJNS4_10UnderscoreESW_SW_EEEEENS4_13SM90_TMA_LOADENS4_14ComposedLayoutINS4_7SwizzleILi2ELi5ELi2EEENS4_18smem_ptr_flag_bitsILi32EEENSS_INS5_IJSF_NSA_ILi4EEEEEENS5_IJSB_SF_EEEEEEEvNS4_8identityESZ_NS10_INS11_ILi3ELi4ELi3EEES14_NSS_INS5_IJNSA_ILi8EEESF_EEENS5_IJSF_SB_EEEEEEEvS1A_EENS_8epilogue10collective18CollectiveEpilogueINS1I_23Sm100TmaWarpSpecializedILi3ELi2ELi16ELb1ELb0EEEJSG_NS5_IJNSS_ISE_SB_EENSS_ISF_SB_EEEEEfSI_fSI_NS1I_6fusion15FusionCallbacksIS1M_NS1Q_17LinearCombinationIffffLNS_15FloatRoundStyleE2EEESG_S1P_JEEENS4_5SM1004TMEM4LOAD26SM100_TMEM_LOAD_16dp128b8xESZ_S1G_NS4_17SM75_U32x4_LDSM_NENS4_14SM90_TMA_STOREES1G_NS4_17SM90_U32x4_STSM_NENS4_39AutoVectorizingCopyWithAssumedAlignmentILi128EEEEEEvvEEEEvNT_6ParamsE:
	.zero		2944


//--------------------- SYMBOLS --------------------------

	.type		.nv.reservedSmem.offset0,@object
	.size		.nv.reservedSmem.offset0,0x4
	.type		.nv.reservedSmem.cap,@object
	.size		.nv.reservedSmem.cap,0x4
	.type		__assertfail,@function
